//
// Generated by NVIDIA NVVM Compiler
//
// Compiler Build ID: CL-36424714
// Cuda compilation tools, release 13.0, V13.0.88
// Based on NVVM 20.0.0
//

.version 9.0
.target sm_100
.address_size 64

	// .globl	_Z15spmv_csr_kerneljPjS_PfS0_S0_

.visible .entry _Z15spmv_csr_kerneljPjS_PfS0_S0_(
	.param .u32 _Z15spmv_csr_kerneljPjS_PfS0_S0__param_0,
	.param .u64 .ptr .align 1 _Z15spmv_csr_kerneljPjS_PfS0_S0__param_1,
	.param .u64 .ptr .align 1 _Z15spmv_csr_kerneljPjS_PfS0_S0__param_2,
	.param .u64 .ptr .align 1 _Z15spmv_csr_kerneljPjS_PfS0_S0__param_3,
	.param .u64 .ptr .align 1 _Z15spmv_csr_kerneljPjS_PfS0_S0__param_4,
	.param .u64 .ptr .align 1 _Z15spmv_csr_kerneljPjS_PfS0_S0__param_5
)
{
	.reg .pred 	%p<11>;
	.reg .b32 	%r<65>;
	.reg .b32 	%f<114>;
	.reg .b64 	%rd<87>;

	ld.param.u32 	%r23, [_Z15spmv_csr_kerneljPjS_PfS0_S0__param_0];
	ld.param.u64 	%rd6, [_Z15spmv_csr_kerneljPjS_PfS0_S0__param_1];
	ld.param.u64 	%rd8, [_Z15spmv_csr_kerneljPjS_PfS0_S0__param_2];
	ld.param.u64 	%rd9, [_Z15spmv_csr_kerneljPjS_PfS0_S0__param_3];
	ld.param.u64 	%rd10, [_Z15spmv_csr_kerneljPjS_PfS0_S0__param_4];
	ld.param.u64 	%rd7, [_Z15spmv_csr_kerneljPjS_PfS0_S0__param_5];
	cvta.to.global.u64 	%rd1, %rd10;
	cvta.to.global.u64 	%rd2, %rd8;
	cvta.to.global.u64 	%rd3, %rd9;
	mov.u32 	%r24, %ntid.x;
	mov.u32 	%r25, %ctaid.x;
	mov.u32 	%r26, %tid.x;
	mad.lo.s32 	%r1, %r24, %r25, %r26;
	setp.ge.u32 	%p1, %r1, %r23;
	@%p1 bra 	$L__BB0_15;
	cvta.to.global.u64 	%rd11, %rd6;
	mul.wide.s32 	%rd12, %r1, 4;
	add.s64 	%rd13, %rd11, %rd12;
	ld.global.u32 	%r60, [%rd13];
	ld.global.u32 	%r3, [%rd13+4];
	setp.ge.s32 	%p2, %r60, %r3;
	mov.f32 	%f113, 0f00000000;
	@%p2 bra 	$L__BB0_14;
	sub.s32 	%r4, %r3, %r60;
	and.b32  	%r5, %r4, 15;
	sub.s32 	%r27, %r60, %r3;
	setp.gt.u32 	%p3, %r27, -16;
	mov.f32 	%f113, 0f00000000;
	@%p3 bra 	$L__BB0_5;
	and.b32  	%r28, %r4, -16;
	neg.s32 	%r58, %r28;
	add.s64 	%rd4, %rd3, 32;
	add.s64 	%rd5, %rd2, 32;
	mov.f32 	%f113, 0f00000000;
$L__BB0_4:
	.pragma "nounroll";
	mul.wide.s32 	%rd14, %r60, 4;
	add.s64 	%rd15, %rd4, %rd14;
	add.s64 	%rd16, %rd5, %rd14;
	ld.global.f32 	%f18, [%rd15+-32];
	ld.global.u32 	%r29, [%rd16+-32];
	mul.wide.u32 	%rd17, %r29, 4;
	add.s64 	%rd18, %rd1, %rd17;
	ld.global.f32 	%f19, [%rd18];
	fma.rn.f32 	%f20, %f18, %f19, %f113;
	ld.global.f32 	%f21, [%rd15+-28];
	ld.global.u32 	%r30, [%rd16+-28];
	mul.wide.u32 	%rd19, %r30, 4;
	add.s64 	%rd20, %rd1, %rd19;
	ld.global.f32 	%f22, [%rd20];
	fma.rn.f32 	%f23, %f21, %f22, %f20;
	ld.global.f32 	%f24, [%rd15+-24];
	ld.global.u32 	%r31, [%rd16+-24];
	mul.wide.u32 	%rd21, %r31, 4;
	add.s64 	%rd22, %rd1, %rd21;
	ld.global.f32 	%f25, [%rd22];
	fma.rn.f32 	%f26, %f24, %f25, %f23;
	ld.global.f32 	%f27, [%rd15+-20];
	ld.global.u32 	%r32, [%rd16+-20];
	mul.wide.u32 	%rd23, %r32, 4;
	add.s64 	%rd24, %rd1, %rd23;
	ld.global.f32 	%f28, [%rd24];
	fma.rn.f32 	%f29, %f27, %f28, %f26;
	ld.global.f32 	%f30, [%rd15+-16];
	ld.global.u32 	%r33, [%rd16+-16];
	mul.wide.u32 	%rd25, %r33, 4;
	add.s64 	%rd26, %rd1, %rd25;
	ld.global.f32 	%f31, [%rd26];
	fma.rn.f32 	%f32, %f30, %f31, %f29;
	ld.global.f32 	%f33, [%rd15+-12];
	ld.global.u32 	%r34, [%rd16+-12];
	mul.wide.u32 	%rd27, %r34, 4;
	add.s64 	%rd28, %rd1, %rd27;
	ld.global.f32 	%f34, [%rd28];
	fma.rn.f32 	%f35, %f33, %f34, %f32;
	ld.global.f32 	%f36, [%rd15+-8];
	ld.global.u32 	%r35, [%rd16+-8];
	mul.wide.u32 	%rd29, %r35, 4;
	add.s64 	%rd30, %rd1, %rd29;
	ld.global.f32 	%f37, [%rd30];
	fma.rn.f32 	%f38, %f36, %f37, %f35;
	ld.global.f32 	%f39, [%rd15+-4];
	ld.global.u32 	%r36, [%rd16+-4];
	mul.wide.u32 	%rd31, %r36, 4;
	add.s64 	%rd32, %rd1, %rd31;
	ld.global.f32 	%f40, [%rd32];
	fma.rn.f32 	%f41, %f39, %f40, %f38;
	ld.global.f32 	%f42, [%rd15];
	ld.global.u32 	%r37, [%rd16];
	mul.wide.u32 	%rd33, %r37, 4;
	add.s64 	%rd34, %rd1, %rd33;
	ld.global.f32 	%f43, [%rd34];
	fma.rn.f32 	%f44, %f42, %f43, %f41;
	ld.global.f32 	%f45, [%rd15+4];
	ld.global.u32 	%r38, [%rd16+4];
	mul.wide.u32 	%rd35, %r38, 4;
	add.s64 	%rd36, %rd1, %rd35;
	ld.global.f32 	%f46, [%rd36];
	fma.rn.f32 	%f47, %f45, %f46, %f44;
	ld.global.f32 	%f48, [%rd15+8];
	ld.global.u32 	%r39, [%rd16+8];
	mul.wide.u32 	%rd37, %r39, 4;
	add.s64 	%rd38, %rd1, %rd37;
	ld.global.f32 	%f49, [%rd38];
	fma.rn.f32 	%f50, %f48, %f49, %f47;
	ld.global.f32 	%f51, [%rd15+12];
	ld.global.u32 	%r40, [%rd16+12];
	mul.wide.u32 	%rd39, %r40, 4;
	add.s64 	%rd40, %rd1, %rd39;
	ld.global.f32 	%f52, [%rd40];
	fma.rn.f32 	%f53, %f51, %f52, %f50;
	ld.global.f32 	%f54, [%rd15+16];
	ld.global.u32 	%r41, [%rd16+16];
	mul.wide.u32 	%rd41, %r41, 4;
	add.s64 	%rd42, %rd1, %rd41;
	ld.global.f32 	%f55, [%rd42];
	fma.rn.f32 	%f56, %f54, %f55, %f53;
	ld.global.f32 	%f57, [%rd15+20];
	ld.global.u32 	%r42, [%rd16+20];
	mul.wide.u32 	%rd43, %r42, 4;
	add.s64 	%rd44, %rd1, %rd43;
	ld.global.f32 	%f58, [%rd44];
	fma.rn.f32 	%f59, %f57, %f58, %f56;
	ld.global.f32 	%f60, [%rd15+24];
	ld.global.u32 	%r43, [%rd16+24];
	mul.wide.u32 	%rd45, %r43, 4;
	add.s64 	%rd46, %rd1, %rd45;
	ld.global.f32 	%f61, [%rd46];
	fma.rn.f32 	%f62, %f60, %f61, %f59;
	ld.global.f32 	%f63, [%rd15+28];
	ld.global.u32 	%r44, [%rd16+28];
	mul.wide.u32 	%rd47, %r44, 4;
	add.s64 	%rd48, %rd1, %rd47;
	ld.global.f32 	%f64, [%rd48];
	fma.rn.f32 	%f113, %f63, %f64, %f62;
	add.s32 	%r60, %r60, 16;
	add.s32 	%r58, %r58, 16;
	setp.ne.s32 	%p4, %r58, 0;
	@%p4 bra 	$L__BB0_4;
$L__BB0_5:
	setp.eq.s32 	%p5, %r5, 0;
	@%p5 bra 	$L__BB0_14;
	and.b32  	%r12, %r4, 7;
	setp.lt.u32 	%p6, %r5, 8;
	@%p6 bra 	$L__BB0_8;
	mul.wide.s32 	%rd49, %r60, 4;
	add.s64 	%rd50, %rd3, %rd49;
	ld.global.f32 	%f66, [%rd50];
	add.s64 	%rd51, %rd2, %rd49;
	ld.global.u32 	%r45, [%rd51];
	mul.wide.u32 	%rd52, %r45, 4;
	add.s64 	%rd53, %rd1, %rd52;
	ld.global.f32 	%f67, [%rd53];
	fma.rn.f32 	%f68, %f66, %f67, %f113;
	ld.global.f32 	%f69, [%rd50+4];
	ld.global.u32 	%r46, [%rd51+4];
	mul.wide.u32 	%rd54, %r46, 4;
	add.s64 	%rd55, %rd1, %rd54;
	ld.global.f32 	%f70, [%rd55];
	fma.rn.f32 	%f71, %f69, %f70, %f68;
	ld.global.f32 	%f72, [%rd50+8];
	ld.global.u32 	%r47, [%rd51+8];
	mul.wide.u32 	%rd56, %r47, 4;
	add.s64 	%rd57, %rd1, %rd56;
	ld.global.f32 	%f73, [%rd57];
	fma.rn.f32 	%f74, %f72, %f73, %f71;
	ld.global.f32 	%f75, [%rd50+12];
	ld.global.u32 	%r48, [%rd51+12];
	mul.wide.u32 	%rd58, %r48, 4;
	add.s64 	%rd59, %rd1, %rd58;
	ld.global.f32 	%f76, [%rd59];
	fma.rn.f32 	%f77, %f75, %f76, %f74;
	ld.global.f32 	%f78, [%rd50+16];
	ld.global.u32 	%r49, [%rd51+16];
	mul.wide.u32 	%rd60, %r49, 4;
	add.s64 	%rd61, %rd1, %rd60;
	ld.global.f32 	%f79, [%rd61];
	fma.rn.f32 	%f80, %f78, %f79, %f77;
	ld.global.f32 	%f81, [%rd50+20];
	ld.global.u32 	%r50, [%rd51+20];
	mul.wide.u32 	%rd62, %r50, 4;
	add.s64 	%rd63, %rd1, %rd62;
	ld.global.f32 	%f82, [%rd63];
	fma.rn.f32 	%f83, %f81, %f82, %f80;
	ld.global.f32 	%f84, [%rd50+24];
	ld.global.u32 	%r51, [%rd51+24];
	mul.wide.u32 	%rd64, %r51, 4;
	add.s64 	%rd65, %rd1, %rd64;
	ld.global.f32 	%f85, [%rd65];
	fma.rn.f32 	%f86, %f84, %f85, %f83;
	ld.global.f32 	%f87, [%rd50+28];
	ld.global.u32 	%r52, [%rd51+28];
	mul.wide.u32 	%rd66, %r52, 4;
	add.s64 	%rd67, %rd1, %rd66;
	ld.global.f32 	%f88, [%rd67];
	fma.rn.f32 	%f113, %f87, %f88, %f86;
	add.s32 	%r60, %r60, 8;
$L__BB0_8:
	setp.eq.s32 	%p7, %r12, 0;
	@%p7 bra 	$L__BB0_14;
	and.b32  	%r15, %r4, 3;
	setp.lt.u32 	%p8, %r12, 4;
	@%p8 bra 	$L__BB0_11;
	mul.wide.s32 	%rd68, %r60, 4;
	add.s64 	%rd69, %rd3, %rd68;
	ld.global.f32 	%f90, [%rd69];
	add.s64 	%rd70, %rd2, %rd68;
	ld.global.u32 	%r53, [%rd70];
	mul.wide.u32 	%rd71, %r53, 4;
	add.s64 	%rd72, %rd1, %rd71;
	ld.global.f32 	%f91, [%rd72];
	fma.rn.f32 	%f92, %f90, %f91, %f113;
	ld.global.f32 	%f93, [%rd69+4];
	ld.global.u32 	%r54, [%rd70+4];
	mul.wide.u32 	%rd73, %r54, 4;
	add.s64 	%rd74, %rd1, %rd73;
	ld.global.f32 	%f94, [%rd74];
	fma.rn.f32 	%f95, %f93, %f94, %f92;
	ld.global.f32 	%f96, [%rd69+8];
	ld.global.u32 	%r55, [%rd70+8];
	mul.wide.u32 	%rd75, %r55, 4;
	add.s64 	%rd76, %rd1, %rd75;
	ld.global.f32 	%f97, [%rd76];
	fma.rn.f32 	%f98, %f96, %f97, %f95;
	ld.global.f32 	%f99, [%rd69+12];
	ld.global.u32 	%r56, [%rd70+12];
	mul.wide.u32 	%rd77, %r56, 4;
	add.s64 	%rd78, %rd1, %rd77;
	ld.global.f32 	%f100, [%rd78];
	fma.rn.f32 	%f113, %f99, %f100, %f98;
	add.s32 	%r60, %r60, 4;
$L__BB0_11:
	setp.eq.s32 	%p9, %r15, 0;
	@%p9 bra 	$L__BB0_14;
	neg.s32 	%r63, %r15;
$L__BB0_13:
	.pragma "nounroll";
	mul.wide.s32 	%rd79, %r60, 4;
	add.s64 	%rd80, %rd2, %rd79;
	add.s64 	%rd81, %rd3, %rd79;
	ld.global.f32 	%f101, [%rd81];
	ld.global.u32 	%r57, [%rd80];
	mul.wide.u32 	%rd82, %r57, 4;
	add.s64 	%rd83, %rd1, %rd82;
	ld.global.f32 	%f102, [%rd83];
	fma.rn.f32 	%f113, %f101, %f102, %f113;
	add.s32 	%r60, %r60, 1;
	add.s32 	%r63, %r63, 1;
	setp.ne.s32 	%p10, %r63, 0;
	@%p10 bra 	$L__BB0_13;
$L__BB0_14:
	cvta.to.global.u64 	%rd84, %rd7;
	add.s64 	%rd86, %rd84, %rd12;
	ld.global.f32 	%f103, [%rd86];
	add.f32 	%f104, %f113, %f103;
	st.global.f32 	[%rd86], %f104;
$L__BB0_15:
	ret;

}
	// .globl	_Z15spmv_jds_kerneljPjS_S_S_PfS0_S0_
.visible .entry _Z15spmv_jds_kerneljPjS_S_S_PfS0_S0_(
	.param .u32 _Z15spmv_jds_kerneljPjS_S_S_PfS0_S0__param_0,
	.param .u64 .ptr .align 1 _Z15spmv_jds_kerneljPjS_S_S_PfS0_S0__param_1,
	.param .u64 .ptr .align 1 _Z15spmv_jds_kerneljPjS_S_S_PfS0_S0__param_2,
	.param .u64 .ptr .align 1 _Z15spmv_jds_kerneljPjS_S_S_PfS0_S0__param_3,
	.param .u64 .ptr .align 1 _Z15spmv_jds_kerneljPjS_S_S_PfS0_S0__param_4,
	.param .u64 .ptr .align 1 _Z15spmv_jds_kerneljPjS_S_S_PfS0_S0__param_5,
	.param .u64 .ptr .align 1 _Z15spmv_jds_kerneljPjS_S_S_PfS0_S0__param_6,
	.param .u64 .ptr .align 1 _Z15spmv_jds_kerneljPjS_S_S_PfS0_S0__param_7
)
{
	.reg .pred 	%p<11>;
	.reg .b32 	%r<70>;
	.reg .b32 	%f<68>;
	.reg .b64 	%rd<106>;

	ld.param.u32 	%r14, [_Z15spmv_jds_kerneljPjS_S_S_PfS0_S0__param_0];
	ld.param.u64 	%rd8, [_Z15spmv_jds_kerneljPjS_S_S_PfS0_S0__param_1];
	ld.param.u64 	%rd9, [_Z15spmv_jds_kerneljPjS_S_S_PfS0_S0__param_2];
	ld.param.u64 	%rd11, [_Z15spmv_jds_kerneljPjS_S_S_PfS0_S0__param_3];
	ld.param.u64 	%rd12, [_Z15spmv_jds_kerneljPjS_S_S_PfS0_S0__param_4];
	ld.param.u64 	%rd13, [_Z15spmv_jds_kerneljPjS_S_S_PfS0_S0__param_5];
	ld.param.u64 	%rd14, [_Z15spmv_jds_kerneljPjS_S_S_PfS0_S0__param_6];
	ld.param.u64 	%rd10, [_Z15spmv_jds_kerneljPjS_S_S_PfS0_S0__param_7];
	cvta.to.global.u64 	%rd1, %rd14;
	cvta.to.global.u64 	%rd2, %rd12;
	cvta.to.global.u64 	%rd3, %rd13;
	cvta.to.global.u64 	%rd4, %rd11;
	mov.u32 	%r15, %ntid.x;
	mov.u32 	%r16, %ctaid.x;
	mov.u32 	%r17, %tid.x;
	mad.lo.s32 	%r1, %r15, %r16, %r17;
	setp.ge.u32 	%p1, %r1, %r14;
	@%p1 bra 	$L__BB1_14;
	cvta.to.global.u64 	%rd15, %rd9;
	mul.wide.s32 	%rd16, %r1, 4;
	add.s64 	%rd17, %rd15, %rd16;
	ld.global.u32 	%r2, [%rd17];
	setp.eq.s32 	%p2, %r2, 0;
	mov.f32 	%f67, 0f00000000;
	@%p2 bra 	$L__BB1_13;
	and.b32  	%r3, %r2, 7;
	setp.lt.u32 	%p3, %r2, 8;
	mov.f32 	%f67, 0f00000000;
	mov.b32 	%r68, 0;
	@%p3 bra 	$L__BB1_5;
	and.b32  	%r68, %r2, -8;
	neg.s32 	%r66, %r68;
	add.s64 	%rd105, %rd4, 16;
	mov.f32 	%f67, 0f00000000;
$L__BB1_4:
	.pragma "nounroll";
	ld.global.u32 	%r19, [%rd105+-16];
	add.s32 	%r20, %r19, %r1;
	mul.wide.u32 	%rd18, %r20, 4;
	add.s64 	%rd19, %rd3, %rd18;
	ld.global.f32 	%f17, [%rd19];
	add.s64 	%rd20, %rd2, %rd18;
	ld.global.u32 	%r21, [%rd20];
	mul.wide.u32 	%rd21, %r21, 4;
	add.s64 	%rd22, %rd1, %rd21;
	ld.global.f32 	%f18, [%rd22];
	fma.rn.f32 	%f19, %f17, %f18, %f67;
	ld.global.u32 	%r22, [%rd105+-12];
	add.s32 	%r23, %r22, %r1;
	mul.wide.u32 	%rd23, %r23, 4;
	add.s64 	%rd24, %rd3, %rd23;
	ld.global.f32 	%f20, [%rd24];
	add.s64 	%rd25, %rd2, %rd23;
	ld.global.u32 	%r24, [%rd25];
	mul.wide.u32 	%rd26, %r24, 4;
	add.s64 	%rd27, %rd1, %rd26;
	ld.global.f32 	%f21, [%rd27];
	fma.rn.f32 	%f22, %f20, %f21, %f19;
	ld.global.u32 	%r25, [%rd105+-8];
	add.s32 	%r26, %r25, %r1;
	mul.wide.u32 	%rd28, %r26, 4;
	add.s64 	%rd29, %rd3, %rd28;
	ld.global.f32 	%f23, [%rd29];
	add.s64 	%rd30, %rd2, %rd28;
	ld.global.u32 	%r27, [%rd30];
	mul.wide.u32 	%rd31, %r27, 4;
	add.s64 	%rd32, %rd1, %rd31;
	ld.global.f32 	%f24, [%rd32];
	fma.rn.f32 	%f25, %f23, %f24, %f22;
	ld.global.u32 	%r28, [%rd105+-4];
	add.s32 	%r29, %r28, %r1;
	mul.wide.u32 	%rd33, %r29, 4;
	add.s64 	%rd34, %rd3, %rd33;
	ld.global.f32 	%f26, [%rd34];
	add.s64 	%rd35, %rd2, %rd33;
	ld.global.u32 	%r30, [%rd35];
	mul.wide.u32 	%rd36, %r30, 4;
	add.s64 	%rd37, %rd1, %rd36;
	ld.global.f32 	%f27, [%rd37];
	fma.rn.f32 	%f28, %f26, %f27, %f25;
	ld.global.u32 	%r31, [%rd105];
	add.s32 	%r32, %r31, %r1;
	mul.wide.u32 	%rd38, %r32, 4;
	add.s64 	%rd39, %rd3, %rd38;
	ld.global.f32 	%f29, [%rd39];
	add.s64 	%rd40, %rd2, %rd38;
	ld.global.u32 	%r33, [%rd40];
	mul.wide.u32 	%rd41, %r33, 4;
	add.s64 	%rd42, %rd1, %rd41;
	ld.global.f32 	%f30, [%rd42];
	fma.rn.f32 	%f31, %f29, %f30, %f28;
	ld.global.u32 	%r34, [%rd105+4];
	add.s32 	%r35, %r34, %r1;
	mul.wide.u32 	%rd43, %r35, 4;
	add.s64 	%rd44, %rd3, %rd43;
	ld.global.f32 	%f32, [%rd44];
	add.s64 	%rd45, %rd2, %rd43;
	ld.global.u32 	%r36, [%rd45];
	mul.wide.u32 	%rd46, %r36, 4;
	add.s64 	%rd47, %rd1, %rd46;
	ld.global.f32 	%f33, [%rd47];
	fma.rn.f32 	%f34, %f32, %f33, %f31;
	ld.global.u32 	%r37, [%rd105+8];
	add.s32 	%r38, %r37, %r1;
	mul.wide.u32 	%rd48, %r38, 4;
	add.s64 	%rd49, %rd3, %rd48;
	ld.global.f32 	%f35, [%rd49];
	add.s64 	%rd50, %rd2, %rd48;
	ld.global.u32 	%r39, [%rd50];
	mul.wide.u32 	%rd51, %r39, 4;
	add.s64 	%rd52, %rd1, %rd51;
	ld.global.f32 	%f36, [%rd52];
	fma.rn.f32 	%f37, %f35, %f36, %f34;
	ld.global.u32 	%r40, [%rd105+12];
	add.s32 	%r41, %r40, %r1;
	mul.wide.u32 	%rd53, %r41, 4;
	add.s64 	%rd54, %rd3, %rd53;
	ld.global.f32 	%f38, [%rd54];
	add.s64 	%rd55, %rd2, %rd53;
	ld.global.u32 	%r42, [%rd55];
	mul.wide.u32 	%rd56, %r42, 4;
	add.s64 	%rd57, %rd1, %rd56;
	ld.global.f32 	%f39, [%rd57];
	fma.rn.f32 	%f67, %f38, %f39, %f37;
	add.s32 	%r66, %r66, 8;
	add.s64 	%rd105, %rd105, 32;
	setp.ne.s32 	%p4, %r66, 0;
	@%p4 bra 	$L__BB1_4;
$L__BB1_5:
	setp.eq.s32 	%p5, %r3, 0;
	@%p5 bra 	$L__BB1_13;
	and.b32  	%r9, %r2, 3;
	setp.lt.u32 	%p6, %r3, 4;
	@%p6 bra 	$L__BB1_8;
	mul.wide.u32 	%rd58, %r68, 4;
	add.s64 	%rd59, %rd4, %rd58;
	ld.global.u32 	%r43, [%rd59];
	add.s32 	%r44, %r43, %r1;
	mul.wide.u32 	%rd60, %r44, 4;
	add.s64 	%rd61, %rd3, %rd60;
	ld.global.f32 	%f41, [%rd61];
	add.s64 	%rd62, %rd2, %rd60;
	ld.global.u32 	%r45, [%rd62];
	mul.wide.u32 	%rd63, %r45, 4;
	add.s64 	%rd64, %rd1, %rd63;
	ld.global.f32 	%f42, [%rd64];
	fma.rn.f32 	%f43, %f41, %f42, %f67;
	ld.global.u32 	%r46, [%rd59+4];
	add.s32 	%r47, %r46, %r1;
	mul.wide.u32 	%rd65, %r47, 4;
	add.s64 	%rd66, %rd3, %rd65;
	ld.global.f32 	%f44, [%rd66];
	add.s64 	%rd67, %rd2, %rd65;
	ld.global.u32 	%r48, [%rd67];
	mul.wide.u32 	%rd68, %r48, 4;
	add.s64 	%rd69, %rd1, %rd68;
	ld.global.f32 	%f45, [%rd69];
	fma.rn.f32 	%f46, %f44, %f45, %f43;
	ld.global.u32 	%r49, [%rd59+8];
	add.s32 	%r50, %r49, %r1;
	mul.wide.u32 	%rd70, %r50, 4;
	add.s64 	%rd71, %rd3, %rd70;
	ld.global.f32 	%f47, [%rd71];
	add.s64 	%rd72, %rd2, %rd70;
	ld.global.u32 	%r51, [%rd72];
	mul.wide.u32 	%rd73, %r51, 4;
	add.s64 	%rd74, %rd1, %rd73;
	ld.global.f32 	%f48, [%rd74];
	fma.rn.f32 	%f49, %f47, %f48, %f46;
	ld.global.u32 	%r52, [%rd59+12];
	add.s32 	%r53, %r52, %r1;
	mul.wide.u32 	%rd75, %r53, 4;
	add.s64 	%rd76, %rd3, %rd75;
	ld.global.f32 	%f50, [%rd76];
	add.s64 	%rd77, %rd2, %rd75;
	ld.global.u32 	%r54, [%rd77];
	mul.wide.u32 	%rd78, %r54, 4;
	add.s64 	%rd79, %rd1, %rd78;
	ld.global.f32 	%f51, [%rd79];
	fma.rn.f32 	%f67, %f50, %f51, %f49;
	add.s32 	%r68, %r68, 4;
$L__BB1_8:
	setp.eq.s32 	%p7, %r9, 0;
	@%p7 bra 	$L__BB1_13;
	setp.eq.s32 	%p8, %r9, 1;
	@%p8 bra 	$L__BB1_11;
	mul.wide.u32 	%rd80, %r68, 4;
	add.s64 	%rd81, %rd4, %rd80;
	ld.global.u32 	%r55, [%rd81];
	add.s32 	%r56, %r55, %r1;
	mul.wide.u32 	%rd82, %r56, 4;
	add.s64 	%rd83, %rd3, %rd82;
	ld.global.f32 	%f53, [%rd83];
	add.s64 	%rd84, %rd2, %rd82;
	ld.global.u32 	%r57, [%rd84];
	mul.wide.u32 	%rd85, %r57, 4;
	add.s64 	%rd86, %rd1, %rd85;
	ld.global.f32 	%f54, [%rd86];
	fma.rn.f32 	%f55, %f53, %f54, %f67;
	ld.global.u32 	%r58, [%rd81+4];
	add.s32 	%r59, %r58, %r1;
	mul.wide.u32 	%rd87, %r59, 4;
	add.s64 	%rd88, %rd3, %rd87;
	ld.global.f32 	%f56, [%rd88];
	add.s64 	%rd89, %rd2, %rd87;
	ld.global.u32 	%r60, [%rd89];
	mul.wide.u32 	%rd90, %r60, 4;
	add.s64 	%rd91, %rd1, %rd90;
	ld.global.f32 	%f57, [%rd91];
	fma.rn.f32 	%f67, %f56, %f57, %f55;
	add.s32 	%r68, %r68, 2;
$L__BB1_11:
	and.b32  	%r61, %r2, 1;
	setp.eq.b32 	%p9, %r61, 1;
	not.pred 	%p10, %p9;
	@%p10 bra 	$L__BB1_13;
	mul.wide.u32 	%rd92, %r68, 4;
	add.s64 	%rd93, %rd4, %rd92;
	ld.global.u32 	%r62, [%rd93];
	add.s32 	%r63, %r62, %r1;
	mul.wide.u32 	%rd94, %r63, 4;
	add.s64 	%rd95, %rd3, %rd94;
	ld.global.f32 	%f58, [%rd95];
	add.s64 	%rd96, %rd2, %rd94;
	ld.global.u32 	%r64, [%rd96];
	mul.wide.u32 	%rd97, %r64, 4;
	add.s64 	%rd98, %rd1, %rd97;
	ld.global.f32 	%f59, [%rd98];
	fma.rn.f32 	%f67, %f58, %f59, %f67;
$L__BB1_13:
	cvta.to.global.u64 	%rd99, %rd8;
	add.s64 	%rd101, %rd99, %rd16;
	ld.global.u32 	%r65, [%rd101];
	cvta.to.global.u64 	%rd102, %rd10;
	mul.wide.u32 	%rd103, %r65, 4;
	add.s64 	%rd104, %rd102, %rd103;
	st.global.f32 	[%rd104], %f67;
$L__BB1_14:
	ret;

}


// ===== COMPILED SASS (sm_100) =====

	.target	sm_100

	.elftype	@"ET_EXEC"


//--------------------- .note.nv.tkinfo           --------------------------
	.section	.note.nv.tkinfo,"",@"SHT_NOTE"
	.sectionflags	@"SHF_NOTE_NV_TKINFO"
	.tkinfo
        /*0018*/ 	.word	0x00000002
        /*0030*/ 	.string	""
        /*0030*/ 	.string	"ptxas"
        /*0030*/ 	.string	"Cuda compilation tools, release 13.0, V13.0.88"
        /*0030*/ 	.string	"Build cuda_13.0.r13.0/compiler.36424714_0"
        /*0030*/ 	.string	"-arch sm_100 -m 64 "



//--------------------- .note.nv.cuinfo           --------------------------
	.section	.note.nv.cuinfo,"",@"SHT_NOTE"
	.sectionflags	@"SHF_NOTE_NV_CUINFO"
        /*0018*/ 	.short	0x0002
        /*001a*/ 	.short	0x0064
        /*001c*/ 	.short	0x0082
	.zero		2


//--------------------- .nv.info                  --------------------------
	.section	.nv.info,"",@"SHT_CUDA_INFO"
	.align	4


	//----- nvinfo : EIATTR_REGCOUNT
	.align		4
        /*0000*/ 	.byte	0x04, 0x2f
        /*0002*/ 	.short	(.L_1 - .L_0)
	.align		4
.L_0:
        /*0004*/ 	.word	index@(_Z15spmv_csr_kerneljPjS_PfS0_S0_)
        /*0008*/ 	.word	0x00000020


	//----- nvinfo : EIATTR_FRAME_SIZE
	.align		4
.L_1:
        /*000c*/ 	.byte	0x04, 0x11
        /*000e*/ 	.short	(.L_3 - .L_2)
	.align		4
.L_2:
        /*0010*/ 	.word	index@(_Z15spmv_csr_kerneljPjS_PfS0_S0_)
        /*0014*/ 	.word	0x00000000


	//----- nvinfo : EIATTR_REGCOUNT
	.align		4
.L_3:
        /*0018*/ 	.byte	0x04, 0x2f
        /*001a*/ 	.short	(.L_5 - .L_4)
	.align		4
.L_4:
        /*001c*/ 	.word	index@(_Z15spmv_jds_kerneljPjS_S_S_PfS0_S0_)
        /*0020*/ 	.word	0x00000020


	//----- nvinfo : EIATTR_FRAME_SIZE
	.align		4
.L_5:
        /*0024*/ 	.byte	0x04, 0x11
        /*0026*/ 	.short	(.L_7 - .L_6)
	.align		4
.L_6:
        /*0028*/ 	.word	index@(_Z15spmv_jds_kerneljPjS_S_S_PfS0_S0_)
        /*002c*/ 	.word	0x00000000


	//----- nvinfo : EIATTR_MIN_STACK_SIZE
	.align		4
.L_7:
        /*0030*/ 	.byte	0x04, 0x12
        /*0032*/ 	.short	(.L_9 - .L_8)
	.align		4
.L_8:
        /*0034*/ 	.word	index@(_Z15spmv_jds_kerneljPjS_S_S_PfS0_S0_)
        /*0038*/ 	.word	0x00000000


	//----- nvinfo : EIATTR_MIN_STACK_SIZE
	.align		4
.L_9:
        /*003c*/ 	.byte	0x04, 0x12
        /*003e*/ 	.short	(.L_11 - .L_10)
	.align		4
.L_10:
        /*0040*/ 	.word	index@(_Z15spmv_csr_kerneljPjS_PfS0_S0_)
        /*0044*/ 	.word	0x00000000
.L_11:


//--------------------- .nv.compat                --------------------------
	.section	.nv.compat,"",@"SHT_CUDA_COMPAT_INFO"
	.align	4
        /*0000*/ 	.byte	0x02, 0x09, 0x00, 0x00, 0x02, 0x02, 0x01, 0x00, 0x02, 0x05, 0x05, 0x00, 0x03, 0x07, 0x01, 0x01
        /*0010*/ 	.byte	0x02, 0x03, 0x00, 0x00, 0x02, 0x06, 0x01, 0x00, 0x04, 0x0b, 0x08, 0x00, 0x09, 0x00, 0x00, 0x00
        /*0020*/ 	.byte	0x00, 0x00, 0x00, 0x00


//--------------------- .nv.info._Z15spmv_jds_kerneljPjS_S_S_PfS0_S0_ --------------------------
	.section	.nv.info._Z15spmv_jds_kerneljPjS_S_S_PfS0_S0_,"",@"SHT_CUDA_INFO"
	.sectionflags	@""
	.align	4


	//----- nvinfo : EIATTR_CUDA_API_VERSION
	.align		4
        /*0000*/ 	.byte	0x04, 0x37
        /*0002*/ 	.short	(.L_13 - .L_12)
.L_12:
        /*0004*/ 	.word	0x00000082


	//----- nvinfo : EIATTR_KPARAM_INFO
	.align		4
.L_13:
        /*0008*/ 	.byte	0x04, 0x17
        /*000a*/ 	.short	(.L_15 - .L_14)
.L_14:
        /*000c*/ 	.word	0x00000000
        /*0010*/ 	.short	0x0007
        /*0012*/ 	.short	0x0038
        /*0014*/ 	.byte	0x00, 0xf5, 0x21, 0x00


	//----- nvinfo : EIATTR_KPARAM_INFO
	.align		4
.L_15:
        /*0018*/ 	.byte	0x04, 0x17
        /*001a*/ 	.short	(.L_17 - .L_16)
.L_16:
        /*001c*/ 	.word	0x00000000
        /*0020*/ 	.short	0x0006
        /*0022*/ 	.short	0x0030
        /*0024*/ 	.byte	0x00, 0xf5, 0x21, 0x00


	//----- nvinfo : EIATTR_KPARAM_INFO
	.align		4
.L_17:
        /*0028*/ 	.byte	0x04, 0x17
        /*002a*/ 	.short	(.L_19 - .L_18)
.L_18:
        /*002c*/ 	.word	0x00000000
        /*0030*/ 	.short	0x0005
        /*0032*/ 	.short	0x0028
        /*0034*/ 	.byte	0x00, 0xf5, 0x21, 0x00


	//----- nvinfo : EIATTR_KPARAM_INFO
	.align		4
.L_19:
        /*0038*/ 	.byte	0x04, 0x17
        /*003a*/ 	.short	(.L_21 - .L_20)
.L_20:
        /*003c*/ 	.word	0x00000000
        /*0040*/ 	.short	0x0004
        /*0042*/ 	.short	0x0020
        /*0044*/ 	.byte	0x00, 0xf5, 0x21, 0x00


	//----- nvinfo : EIATTR_KPARAM_INFO
	.align		4
.L_21:
        /*0048*/ 	.byte	0x04, 0x17
        /*004a*/ 	.short	(.L_23 - .L_22)
.L_22:
        /*004c*/ 	.word	0x00000000
        /*0050*/ 	.short	0x0003
        /*0052*/ 	.short	0x0018
        /*0054*/ 	.byte	0x00, 0xf5, 0x21, 0x00


	//----- nvinfo : EIATTR_KPARAM_INFO
	.align		4
.L_23:
        /*0058*/ 	.byte	0x04, 0x17
        /*005a*/ 	.short	(.L_25 - .L_24)
.L_24:
        /*005c*/ 	.word	0x00000000
        /*0060*/ 	.short	0x0002
        /*0062*/ 	.short	0x0010
        /*0064*/ 	.byte	0x00, 0xf5, 0x21, 0x00


	//----- nvinfo : EIATTR_KPARAM_INFO
	.align		4
.L_25:
        /*0068*/ 	.byte	0x04, 0x17
        /*006a*/ 	.short	(.L_27 - .L_26)
.L_26:
        /*006c*/ 	.word	0x00000000
        /*0070*/ 	.short	0x0001
        /*0072*/ 	.short	0x0008
        /*0074*/ 	.byte	0x00, 0xf5, 0x21, 0x00


	//----- nvinfo : EIATTR_KPARAM_INFO
	.align		4
.L_27:
        /*0078*/ 	.byte	0x04, 0x17
        /*007a*/ 	.short	(.L_29 - .L_28)
.L_28:
        /*007c*/ 	.word	0x00000000
        /*0080*/ 	.short	0x0000
        /*0082*/ 	.short	0x0000
        /*0084*/ 	.byte	0x00, 0xf0, 0x11, 0x00


	//----- nvinfo : EIATTR_SPARSE_MMA_MASK
	.align		4
.L_29:
        /*0088*/ 	.byte	0x03, 0x50
        /*008a*/ 	.short	0x0000


	//----- nvinfo : EIATTR_MAXREG_COUNT
	.align		4
        /*008c*/ 	.byte	0x03, 0x1b
        /*008e*/ 	.short	0x00ff


	//----- nvinfo : EIATTR_MERCURY_ISA_VERSION
	.align		4
        /*0090*/ 	.byte	0x03, 0x5f
        /*0092*/ 	.short	0x0101


	//----- nvinfo : EIATTR_VRC_CTA_INIT_COUNT
	.align		4
        /*0094*/ 	.byte	0x02, 0x4a
	.zero		1
	.zero		1


	//----- nvinfo : EIATTR_EXIT_INSTR_OFFSETS
	.align		4
        /*0098*/ 	.byte	0x04, 0x1c
        /*009a*/ 	.short	(.L_31 - .L_30)


	//   ....[0]....
.L_30:
        /*009c*/ 	.word	0x00000070


	//   ....[1]....
        /*00a0*/ 	.word	0x00000d60


	//----- nvinfo : EIATTR_CRS_STACK_SIZE
	.align		4
.L_31:
        /*00a4*/ 	.byte	0x04, 0x1e
        /*00a6*/ 	.short	(.L_33 - .L_32)
.L_32:
        /*00a8*/ 	.word	0x00000000


	//----- nvinfo : EIATTR_CBANK_PARAM_SIZE
	.align		4
.L_33:
        /*00ac*/ 	.byte	0x03, 0x19
        /*00ae*/ 	.short	0x0040


	//----- nvinfo : EIATTR_PARAM_CBANK
	.align		4
        /*00b0*/ 	.byte	0x04, 0x0a
        /*00b2*/ 	.short	(.L_35 - .L_34)
	.align		4
.L_34:
        /*00b4*/ 	.word	index@(.nv.constant0._Z15spmv_jds_kerneljPjS_S_S_PfS0_S0_)
        /*00b8*/ 	.short	0x0380
        /*00ba*/ 	.short	0x0040


	//----- nvinfo : EIATTR_SW_WAR
	.align		4
.L_35:
        /*00bc*/ 	.byte	0x04, 0x36
        /*00be*/ 	.short	(.L_37 - .L_36)
.L_36:
        /*00c0*/ 	.word	0x00000008
.L_37:


//--------------------- .nv.info._Z15spmv_csr_kerneljPjS_PfS0_S0_ --------------------------
	.section	.nv.info._Z15spmv_csr_kerneljPjS_PfS0_S0_,"",@"SHT_CUDA_INFO"
	.sectionflags	@""
	.align	4


	//----- nvinfo : EIATTR_CUDA_API_VERSION
	.align		4
        /*0000*/ 	.byte	0x04, 0x37
        /*0002*/ 	.short	(.L_39 - .L_38)
.L_38:
        /*0004*/ 	.word	0x00000082


	//----- nvinfo : EIATTR_KPARAM_INFO
	.align		4
.L_39:
        /*0008*/ 	.byte	0x04, 0x17
        /*000a*/ 	.short	(.L_41 - .L_40)
.L_40:
        /*000c*/ 	.word	0x00000000
        /*0010*/ 	.short	0x0005
        /*0012*/ 	.short	0x0028
        /*0014*/ 	.byte	0x00, 0xf5, 0x21, 0x00


	//----- nvinfo : EIATTR_KPARAM_INFO
	.align		4
.L_41:
        /*0018*/ 	.byte	0x04, 0x17
        /*001a*/ 	.short	(.L_43 - .L_42)
.L_42:
        /*001c*/ 	.word	0x00000000
        /*0020*/ 	.short	0x0004
        /*0022*/ 	.short	0x0020
        /*0024*/ 	.byte	0x00, 0xf5, 0x21, 0x00


	//----- nvinfo : EIATTR_KPARAM_INFO
	.align		4
.L_43:
        /*0028*/ 	.byte	0x04, 0x17
        /*002a*/ 	.short	(.L_45 - .L_44)
.L_44:
        /*002c*/ 	.word	0x00000000
        /*0030*/ 	.short	0x0003
        /*0032*/ 	.short	0x0018
        /*0034*/ 	.byte	0x00, 0xf5, 0x21, 0x00


	//----- nvinfo : EIATTR_KPARAM_INFO
	.align		4
.L_45:
        /*0038*/ 	.byte	0x04, 0x17
        /*003a*/ 	.short	(.L_47 - .L_46)
.L_46:
        /*003c*/ 	.word	0x00000000
        /*0040*/ 	.short	0x0002
        /*0042*/ 	.short	0x0010
        /*0044*/ 	.byte	0x00, 0xf5, 0x21, 0x00


	//----- nvinfo : EIATTR_KPARAM_INFO
	.align		4
.L_47:
        /*0048*/ 	.byte	0x04, 0x17
        /*004a*/ 	.short	(.L_49 - .L_48)
.L_48:
        /*004c*/ 	.word	0x00000000
        /*0050*/ 	.short	0x0001
        /*0052*/ 	.short	0x0008
        /*0054*/ 	.byte	0x00, 0xf5, 0x21, 0x00


	//----- nvinfo : EIATTR_KPARAM_INFO
	.align		4
.L_49:
        /*0058*/ 	.byte	0x04, 0x17
        /*005a*/ 	.short	(.L_51 - .L_50)
.L_50:
        /*005c*/ 	.word	0x00000000
        /*0060*/ 	.short	0x0000
        /*0062*/ 	.short	0x0000
        /*0064*/ 	.byte	0x00, 0xf0, 0x11, 0x00


	//----- nvinfo : EIATTR_SPARSE_MMA_MASK
	.align		4
.L_51:
        /*0068*/ 	.byte	0x03, 0x50
        /*006a*/ 	.short	0x0000


	//----- nvinfo : EIATTR_MAXREG_COUNT
	.align		4
        /*006c*/ 	.byte	0x03, 0x1b
        /*006e*/ 	.short	0x00ff


	//----- nvinfo : EIATTR_MERCURY_ISA_VERSION
	.align		4
        /*0070*/ 	.byte	0x03, 0x5f
        /*0072*/ 	.short	0x0101


	//----- nvinfo : EIATTR_VRC_CTA_INIT_COUNT
	.align		4
        /*0074*/ 	.byte	0x02, 0x4a
	.zero		1
	.zero		1


	//----- nvinfo : EIATTR_EXIT_INSTR_OFFSETS
	.align		4
        /*0078*/ 	.byte	0x04, 0x1c
        /*007a*/ 	.short	(.L_53 - .L_52)


	//   ....[0]....
.L_52:
        /*007c*/ 	.word	0x00000070


	//   ....[1]....
        /*0080*/ 	.word	0x00000e70


	//----- nvinfo : EIATTR_CRS_STACK_SIZE
	.align		4
.L_53:
        /*0084*/ 	.byte	0x04, 0x1e
        /*0086*/ 	.short	(.L_55 - .L_54)
.L_54:
        /*0088*/ 	.word	0x00000000


	//----- nvinfo : EIATTR_CBANK_PARAM_SIZE
	.align		4
.L_55:
        /*008c*/ 	.byte	0x03, 0x19
        /*008e*/ 	.short	0x0030


	//----- nvinfo : EIATTR_PARAM_CBANK
	.align		4
        /*0090*/ 	.byte	0x04, 0x0a
        /*0092*/ 	.short	(.L_57 - .L_56)
	.align		4
.L_56:
        /*0094*/ 	.word	index@(.nv.constant0._Z15spmv_csr_kerneljPjS_PfS0_S0_)
        /*0098*/ 	.short	0x0380
        /*009a*/ 	.short	0x0030


	//----- nvinfo : EIATTR_SW_WAR
	.align		4
.L_57:
        /*009c*/ 	.byte	0x04, 0x36
        /*009e*/ 	.short	(.L_59 - .L_58)
.L_58:
        /*00a0*/ 	.word	0x00000008
.L_59:


//--------------------- .nv.callgraph             --------------------------
	.section	.nv.callgraph,"",@"SHT_CUDA_CALLGRAPH"
	.align	4
	.sectionentsize	8
	.align		4
        /*0000*/ 	.word	0x00000000
	.align		4
        /*0004*/ 	.word	0xffffffff
	.align		4
        /*0008*/ 	.word	0x00000000
	.align		4
        /*000c*/ 	.word	0xfffffffe
	.align		4
        /*0010*/ 	.word	0x00000000
	.align		4
        /*0014*/ 	.word	0xfffffffd
	.align		4
        /*0018*/ 	.word	0x00000000
	.align		4
        /*001c*/ 	.word	0xfffffffc


//--------------------- .text._Z15spmv_jds_kerneljPjS_S_S_PfS0_S0_ --------------------------
	.section	.text._Z15spmv_jds_kerneljPjS_S_S_PfS0_S0_,"ax",@progbits
	.align	128
        .global         _Z15spmv_jds_kerneljPjS_S_S_PfS0_S0_
        .type           _Z15spmv_jds_kerneljPjS_S_S_PfS0_S0_,@function
        .size           _Z15spmv_jds_kerneljPjS_S_S_PfS0_S0_,(.L_x_21 - _Z15spmv_jds_kerneljPjS_S_S_PfS0_S0_)
        .other          _Z15spmv_jds_kerneljPjS_S_S_PfS0_S0_,@"STO_CUDA_ENTRY STV_DEFAULT"
_Z15spmv_jds_kerneljPjS_S_S_PfS0_S0_:
.text._Z15spmv_jds_kerneljPjS_S_S_PfS0_S0_:
[----:B------:R-:W-:Y:S01]  /*0000*/  LDC R1, c[0x0][0x37c] ;  /* 0x0000df00ff017b82 */ /* 0x000fe20000000800 */
[----:B------:R-:W0:Y:S01]  /*0010*/  S2R R0, SR_CTAID.X ;  /* 0x0000000000007919 */ /* 0x000e220000002500 */
[----:B------:R-:W0:Y:S01]  /*0020*/  LDCU UR4, c[0x0][0x360] ;  /* 0x00006c00ff0477ac */ /* 0x000e220008000800 */
[----:B------:R-:W0:Y:S01]  /*0030*/  S2R R3, SR_TID.X ;  /* 0x0000000000037919 */ /* 0x000e220000002100 */
[----:B------:R-:W1:Y:S01]  /*0040*/  LDCU UR5, c[0x0][0x380] ;  /* 0x00007000ff0577ac */ /* 0x000e620008000800 */
[----:B0-----:R-:W-:-:S05]  /*0050*/  IMAD R0, R0, UR4, R3 ;  /* 0x0000000400007c24 */ /* 0x001fca000f8e0203 */
[----:B-1----:R-:W-:-:S13]  /*0060*/  ISETP.GE.U32.AND P0, PT, R0, UR5, PT ;  /* 0x0000000500007c0c */ /* 0x002fda000bf06070 */
[----:B------:R-:W-:Y:S05]  /*0070*/  @P0 EXIT ;  /* 0x000000000000094d */ /* 0x000fea0003800000 */
[----:B------:R-:W0:Y:S01]  /*0080*/  LDC.64 R2, c[0x0][0x390] ;  /* 0x0000e400ff027b82 */ /* 0x000e220000000a00 */
[----:B------:R-:W1:Y:S01]  /*0090*/  LDCU.64 UR6, c[0x0][0x358] ;  /* 0x00006b00ff0677ac */ /* 0x000e620008000a00 */
[----:B0-----:R-:W-:-:S06]  /*00a0*/  IMAD.WIDE R2, R0, 0x4, R2 ;  /* 0x0000000400027825 */ /* 0x001fcc00078e0202 */
[----:B-1----:R-:W2:Y:S01]  /*00b0*/  LDG.E R2, desc[UR6][R2.64] ;  /* 0x0000000602027981 */ /* 0x002ea2000c1e1900 */
[----:B------:R-:W-:Y:S01]  /*00c0*/  BSSY.RECONVERGENT B0, `(.L_x_0) ;  /* 0x00000c3000007945 */ /* 0x000fe20003800200 */
[----:B------:R-:W-:Y:S01]  /*00d0*/  HFMA2 R6, -RZ, RZ, 0, 0 ;  /* 0x00000000ff067431 */ /* 0x000fe200000001ff */
[----:B--2---:R-:W-:-:S13]  /*00e0*/  ISETP.NE.AND P0, PT, R2, RZ, PT ;  /* 0x000000ff0200720c */ /* 0x004fda0003f05270 */
[----:B------:R-:W-:Y:S05]  /*00f0*/  @!P0 BRA `(.L_x_1) ;  /* 0x0000000800fc8947 */ /* 0x000fea0003800000 */
[C---:B------:R-:W-:Y:S01]  /*0100*/  ISETP.GE.U32.AND P1, PT, R2.reuse, 0x8, PT ;  /* 0x000000080200780c */ /* 0x040fe20003f26070 */
[----:B------:R-:W-:Y:S01]  /*0110*/  BSSY.RECONVERGENT B1, `(.L_x_2) ;  /* 0x000005e000017945 */ /* 0x000fe20003800200 */
[----:B------:R-:W-:Y:S02]  /*0120*/  LOP3.LUT R3, R2, 0x7, RZ, 0xc0, !PT ;  /* 0x0000000702037812 */ /* 0x000fe400078ec0ff */
[----:B------:R-:W-:Y:S02]  /*0130*/  MOV R6, RZ ;  /* 0x000000ff00067202 */ /* 0x000fe40000000f00 */
[----:B------:R-:W-:Y:S02]  /*0140*/  ISETP.NE.AND P0, PT, R3, RZ, PT ;  /* 0x000000ff0300720c */ /* 0x000fe40003f05270 */
[----:B------:R-:W-:-:S05]  /*0150*/  MOV R4, RZ ;  /* 0x000000ff00047202 */ /* 0x000fca0000000f00 */
[----:B------:R-:W-:Y:S06]  /*0160*/  @!P1 BRA `(.L_x_3) ;  /* 0x0000000400609947 */ /* 0x000fec0003800000 */
[----:B------:R-:W0:Y:S01]  /*0170*/  LDCU.64 UR4, c[0x0][0x398] ;  /* 0x00007300ff0477ac */ /* 0x000e220008000a00 */
[----:B------:R-:W-:Y:S02]  /*0180*/  LOP3.LUT R4, R2, 0xfffffff8, RZ, 0xc0, !PT ;  /* 0xfffffff802047812 */ /* 0x000fe400078ec0ff */
[----:B------:R-:W-:Y:S02]  /*0190*/  MOV R6, RZ ;  /* 0x000000ff00067202 */ /* 0x000fe40000000f00 */
[----:B------:R-:W-:Y:S01]  /*01a0*/  IADD3 R5, PT, PT, -R4, RZ, RZ ;  /* 0x000000ff04057210 */ /* 0x000fe20007ffe1ff */
[----:B0-----:R-:W-:-:S04]  /*01b0*/  UIADD3 UR4, UP0, UPT, UR4, 0x10, URZ ;  /* 0x0000001004047890 */ /* 0x001fc8000ff1e0ff */
[----:B------:R-:W-:Y:S02]  /*01c0*/  UIADD3.X UR5, UPT, UPT, URZ, UR5, URZ, UP0, !UPT ;  /* 0x00000005ff057290 */ /* 0x000fe400087fe4ff */
[----:B------:R-:W-:-:S04]  /*01d0*/  MOV R10, UR4 ;  /* 0x00000004000a7c02 */ /* 0x000fc80008000f00 */
[----:B------:R-:W-:-:S07]  /*01e0*/  MOV R11, UR5 ;  /* 0x00000005000b7c02 */ /* 0x000fce0008000f00 */
.L_x_4:
[----:B------:R-:W2:Y:S01]  /*01f0*/  LDG.E R7, desc[UR6][R10.64+-0x10] ;  /* 0xfffff0060a077981 */ /* 0x000ea2000c1e1900 */
[----:B------:R-:W0:Y:S03]  /*0200*/  LDC.64 R16, c[0x0][0x3a0] ;  /* 0x0000e800ff107b82 */ /* 0x000e260000000a00 */
[----:B------:R-:W3:Y:S04]  /*0210*/  LDG.E R19, desc[UR6][R10.64+-0xc] ;  /* 0xfffff4060a137981 */ /* 0x000ee8000c1e1900 */
[----:B------:R-:W4:Y:S01]  /*0220*/  LDG.E R27, desc[UR6][R10.64+-0x8] ;  /* 0xfffff8060a1b7981 */ /* 0x000f22000c1e1900 */
[----:B------:R-:W1:Y:S03]  /*0230*/  LDC.64 R14, c[0x0][0x3a8] ;  /* 0x0000ea00ff0e7b82 */ /* 0x000e660000000a00 */
[----:B------:R-:W5:Y:S01]  /*0240*/  LDG.E R26, desc[UR6][R10.64+0xc] ;  /* 0x00000c060a1a7981 */ /* 0x000f62000c1e1900 */
[----:B--2---:R-:W-:-:S02]  /*0250*/  IADD3 R7, PT, PT, R0, R7, RZ ;  /* 0x0000000700077210 */ /* 0x004fc40007ffe0ff */
[----:B---3--:R-:W-:-:S03]  /*0260*/  IADD3 R19, PT, PT, R0, R19, RZ ;  /* 0x0000001300137210 */ /* 0x008fc60007ffe0ff */
[----:B0-----:R-:W-:-:S04]  /*0270*/  IMAD.WIDE.U32 R20, R7, 0x4, R16 ;  /* 0x0000000407147825 */ /* 0x001fc800078e0010 */
[----:B------:R-:W-:Y:S02]  /*0280*/  IMAD.WIDE.U32 R12, R19, 0x4, R16 ;  /* 0x00000004130c7825 */ /* 0x000fe400078e0010 */
[----:B------:R-:W2:Y:S04]  /*0290*/  LDG.E R21, desc[UR6][R20.64] ;  /* 0x0000000614157981 */ /* 0x000ea8000c1e1900 */
[----:B------:R0:W3:Y:S01]  /*02a0*/  LDG.E R23, desc[UR6][R12.64] ;  /* 0x000000060c177981 */ /* 0x0000e2000c1e1900 */
[--C-:B-1----:R-:W-:Y:S01]  /*02b0*/  IMAD.WIDE.U32 R8, R7, 0x4, R14.reuse ;  /* 0x0000000407087825 */ /* 0x102fe200078e000e */
[----:B----4-:R-:W-:Y:S02]  /*02c0*/  IADD3 R27, PT, PT, R0, R27, RZ ;  /* 0x0000001b001b7210 */ /* 0x010fe40007ffe0ff */
[----:B------:R-:W4:Y:S01]  /*02d0*/  LDG.E R7, desc[UR6][R10.64+0x4] ;  /* 0x000004060a077981 */ /* 0x000f22000c1e1900 */
[----:B------:R-:W-:-:S03]  /*02e0*/  IMAD.WIDE.U32 R18, R19, 0x4, R14 ;  /* 0x0000000413127825 */ /* 0x000fc600078e000e */
[----:B------:R-:W5:Y:S01]  /*02f0*/  LDG.E R9, desc[UR6][R8.64] ;  /* 0x0000000608097981 */ /* 0x000f62000c1e1900 */
[----:B0-----:R-:W2:Y:S01]  /*0300*/  LDC.64 R12, c[0x0][0x3b0] ;  /* 0x0000ec00ff0c7b82 */ /* 0x001ea20000000a00 */
[----:B------:R-:W-:Y:S02]  /*0310*/  IMAD.WIDE.U32 R28, R27, 0x4, R16 ;  /* 0x000000041b1c7825 */ /* 0x000fe400078e0010 */
[----:B------:R-:W5:Y:S04]  /*0320*/  LDG.E R18, desc[UR6][R18.64] ;  /* 0x0000000612127981 */ /* 0x000f68000c1e1900 */
[----:B------:R-:W5:Y:S04]  /*0330*/  LDG.E R20, desc[UR6][R10.64] ;  /* 0x000000060a147981 */ /* 0x000f68000c1e1900 */
[----:B------:R-:W5:Y:S01]  /*0340*/  LDG.E R29, desc[UR6][R28.64] ;  /* 0x000000061c1d7981 */ /* 0x000f62000c1e1900 */
[----:B--2---:R-:W-:-:S03]  /*0350*/  IMAD.WIDE.U32 R24, R21, 0x4, R12 ;  /* 0x0000000415187825 */ /* 0x004fc600078e000c */
[----:B------:R-:W2:Y:S01]  /*0360*/  LDG.E R21, desc[UR6][R10.64+0x8] ;  /* 0x000008060a157981 */ /* 0x000ea2000c1e1900 */
[----:B---3--:R-:W-:-:S03]  /*0370*/  IMAD.WIDE.U32 R22, R23, 0x4, R12 ;  /* 0x0000000417167825 */ /* 0x008fc600078e000c */
[----:B------:R-:W5:Y:S04]  /*0380*/  LDG.E R8, desc[UR6][R24.64] ;  /* 0x0000000618087981 */ /* 0x000f68000c1e1900 */
[----:B------:R-:W3:Y:S04]  /*0390*/  LDG.E R23, desc[UR6][R22.64] ;  /* 0x0000000616177981 */ /* 0x000ee8000c1e1900 */
[----:B------:R-:W2:Y:S01]  /*03a0*/  LDG.E R25, desc[UR6][R10.64+-0x4] ;  /* 0xfffffc060a197981 */ /* 0x000ea2000c1e1900 */
[----:B----4-:R-:W-:Y:S01]  /*03b0*/  IADD3 R7, PT, PT, R0, R7, RZ ;  /* 0x0000000700077210 */ /* 0x010fe20007ffe0ff */
[----:B-----5:R-:W-:Y:S01]  /*03c0*/  FFMA R6, R9, R8, R6 ;  /* 0x0000000809067223 */ /* 0x020fe20000000006 */
[----:B------:R-:W-:-:S04]  /*03d0*/  IMAD.WIDE.U32 R8, R27, 0x4, R14 ;  /* 0x000000041b087825 */ /* 0x000fc800078e000e */
[----:B---3--:R-:W-:Y:S01]  /*03e0*/  FFMA R6, R18, R23, R6 ;  /* 0x0000001712067223 */ /* 0x008fe20000000006 */
[----:B------:R0:W3:Y:S01]  /*03f0*/  LDG.E R27, desc[UR6][R8.64] ;  /* 0x00000006081b7981 */ /* 0x0000e2000c1e1900 */
[----:B--2---:R-:W-:Y:S01]  /*0400*/  IADD3 R19, PT, PT, R0, R25, RZ ;  /* 0x0000001900137210 */ /* 0x004fe20007ffe0ff */
[----:B------:R-:W-:-:S04]  /*0410*/  IMAD.WIDE.U32 R24, R29, 0x4, R12 ;  /* 0x000000041d187825 */ /* 0x000fc800078e000c */
[C---:B------:R-:W-:Y:S02]  /*0420*/  IMAD.WIDE.U32 R28, R19.reuse, 0x4, R14 ;  /* 0x00000004131c7825 */ /* 0x040fe400078e000e */
[----:B------:R-:W3:Y:S02]  /*0430*/  LDG.E R24, desc[UR6][R24.64] ;  /* 0x0000000618187981 */ /* 0x000ee4000c1e1900 */
[----:B------:R-:W-:Y:S01]  /*0440*/  IMAD.WIDE.U32 R22, R19, 0x4, R16 ;  /* 0x0000000413167825 */ /* 0x000fe200078e0010 */
[----:B------:R-:W-:Y:S02]  /*0450*/  IADD3 R19, PT, PT, R0, R20, RZ ;  /* 0x0000001400137210 */ /* 0x000fe40007ffe0ff */
[----:B------:R1:W2:Y:S03]  /*0460*/  LDG.E R20, desc[UR6][R28.64] ;  /* 0x000000061c147981 */ /* 0x0002a6000c1e1900 */
[C---:B0-----:R-:W-:Y:S01]  /*0470*/  IMAD.WIDE.U32 R8, R19.reuse, 0x4, R14 ;  /* 0x0000000413087825 */ /* 0x041fe200078e000e */
[----:B------:R0:W4:Y:S03]  /*0480*/  LDG.E R23, desc[UR6][R22.64] ;  /* 0x0000000616177981 */ /* 0x000126000c1e1900 */
[----:B------:R-:W-:-:S02]  /*0490*/  IMAD.WIDE.U32 R18, R19, 0x4, R16 ;  /* 0x0000000413127825 */ /* 0x000fc400078e0010 */
[----:B------:R-:W5:Y:S02]  /*04a0*/  LDG.E R9, desc[UR6][R8.64] ;  /* 0x0000000608097981 */ /* 0x000f64000c1e1900 */
[----:B-1----:R-:W-:Y:S02]  /*04b0*/  IMAD.WIDE.U32 R28, R7, 0x4, R14 ;  /* 0x00000004071c7825 */ /* 0x002fe400078e000e */
[----:B------:R1:W3:Y:S01]  /*04c0*/  LDG.E R25, desc[UR6][R18.64] ;  /* 0x0000000612197981 */ /* 0x0002e2000c1e1900 */
[----:B0-----:R-:W-:-:S03]  /*04d0*/  IADD3 R22, PT, PT, R0, R21, RZ ;  /* 0x0000001500167210 */ /* 0x001fc60007ffe0ff */
[----:B------:R0:W5:Y:S01]  /*04e0*/  LDG.E R8, desc[UR6][R28.64] ;  /* 0x000000061c087981 */ /* 0x000162000c1e1900 */
[----:B-1----:R-:W-:-:S05]  /*04f0*/  IMAD.WIDE.U32 R18, R7, 0x4, R16 ;  /* 0x0000000407127825 */ /* 0x002fca00078e0010 */
[----:B------:R1:W2:Y:S01]  /*0500*/  LDG.E R21, desc[UR6][R18.64] ;  /* 0x0000000612157981 */ /* 0x0002a2000c1e1900 */
[----:B0-----:R-:W-:-:S05]  /*0510*/  IMAD.WIDE.U32 R28, R22, 0x4, R14 ;  /* 0x00000004161c7825 */ /* 0x001fca00078e000e */
[----:B------:R0:W5:Y:S01]  /*0520*/  LDG.E R7, desc[UR6][R28.64] ;  /* 0x000000061c077981 */ /* 0x000162000c1e1900 */
[----:B-1----:R-:W-:Y:S01]  /*0530*/  IMAD.WIDE.U32 R18, R22, 0x4, R16 ;  /* 0x0000000416127825 */ /* 0x002fe200078e0010 */
[----:B0-----:R-:W-:-:S05]  /*0540*/  IADD3 R29, PT, PT, R0, R26, RZ ;  /* 0x0000001a001d7210 */ /* 0x001fca0007ffe0ff */
[----:B------:R-:W5:Y:S01]  /*0550*/  LDG.E R19, desc[UR6][R18.64] ;  /* 0x0000000612137981 */ /* 0x000f62000c1e1900 */
[----:B------:R-:W-:-:S05]  /*0560*/  IMAD.WIDE.U32 R16, R29, 0x4, R16 ;  /* 0x000000041d107825 */ /* 0x000fca00078e0010 */
[----:B------:R3:W5:Y:S01]  /*0570*/  LDG.E R26, desc[UR6][R16.64] ;  /* 0x00000006101a7981 */ /* 0x000762000c1e1900 */
[----:B------:R-:W-:-:S06]  /*0580*/  IMAD.WIDE.U32 R14, R29, 0x4, R14 ;  /* 0x000000041d0e7825 */ /* 0x000fcc00078e000e */
[----:B------:R-:W5:Y:S01]  /*0590*/  LDG.E R14, desc[UR6][R14.64] ;  /* 0x000000060e0e7981 */ /* 0x000f62000c1e1900 */
[----:B----4-:R-:W-:-:S05]  /*05a0*/  IMAD.WIDE.U32 R22, R23, 0x4, R12 ;  /* 0x0000000417167825 */ /* 0x010fca00078e000c */
[----:B------:R2:W4:Y:S01]  /*05b0*/  LDG.E R18, desc[UR6][R22.64] ;  /* 0x0000000616127981 */ /* 0x000522000c1e1900 */
[----:B---3--:R-:W-:-:S04]  /*05c0*/  IMAD.WIDE.U32 R16, R25, 0x4, R12 ;  /* 0x0000000419107825 */ /* 0x008fc800078e000c */
[--C-:B--2---:R-:W-:Y:S02]  /*05d0*/  IMAD.WIDE.U32 R22, R21, 0x4, R12.reuse ;  /* 0x0000000415167825 */ /* 0x104fe400078e000c */
[----:B------:R5:W2:Y:S04]  /*05e0*/  LDG.E R21, desc[UR6][R16.64] ;  /* 0x0000000610157981 */ /* 0x000aa8000c1e1900 */
[----:B------:R-:W3:Y:S01]  /*05f0*/  LDG.E R25, desc[UR6][R22.64] ;  /* 0x0000000616197981 */ /* 0x000ee2000c1e1900 */
[----:B-----5:R-:W-:-:S05]  /*0600*/  IMAD.WIDE.U32 R16, R19, 0x4, R12 ;  /* 0x0000000413107825 */ /* 0x020fca00078e000c */
[----:B------:R-:W5:Y:S01]  /*0610*/  LDG.E R19, desc[UR6][R16.64] ;  /* 0x0000000610137981 */ /* 0x000f62000c1e1900 */
[----:B------:R-:W-:-:S06]  /*0620*/  IMAD.WIDE.U32 R12, R26, 0x4, R12 ;  /* 0x000000041a0c7825 */ /* 0x000fcc00078e000c */
[----:B------:R-:W5:Y:S01]  /*0630*/  LDG.E R12, desc[UR6][R12.64] ;  /* 0x000000060c0c7981 */ /* 0x000f62000c1e1900 */
[----:B------:R-:W-:Y:S01]  /*0640*/  FFMA R27, R27, R24, R6 ;  /* 0x000000181b1b7223 */ /* 0x000fe20000000006 */
[----:B------:R-:W-:-:S04]  /*0650*/  IADD3 R5, PT, PT, R5, 0x8, RZ ;  /* 0x0000000805057810 */ /* 0x000fc80007ffe0ff */
[----:B------:R-:W-:Y:S02]  /*0660*/  ISETP.NE.AND P1, PT, R5, RZ, PT ;  /* 0x000000ff0500720c */ /* 0x000fe40003f25270 */
[----:B------:R-:W-:-:S04]  /*0670*/  IADD3 R10, P2, PT, R10, 0x20, RZ ;  /* 0x000000200a0a7810 */ /* 0x000fc80007f5e0ff */
[----:B------:R-:W-:Y:S01]  /*0680*/  IADD3.X R11, PT, PT, RZ, R11, RZ, P2, !PT ;  /* 0x0000000bff0b7210 */ /* 0x000fe200017fe4ff */
[----:B----4-:R-:W-:-:S04]  /*0690*/  FFMA R18, R20, R18, R27 ;  /* 0x0000001214127223 */ /* 0x010fc8000000001b */
[----:B--2---:R-:W-:-:S04]  /*06a0*/  FFMA R9, R9, R21, R18 ;  /* 0x0000001509097223 */ /* 0x004fc80000000012 */
[----:B---3--:R-:W-:-:S04]  /*06b0*/  FFMA R8, R8, R25, R9 ;  /* 0x0000001908087223 */ /* 0x008fc80000000009 */
[----:B-----5:R-:W-:-:S04]  /*06c0*/  FFMA R7, R7, R19, R8 ;  /* 0x0000001307077223 */ /* 0x020fc80000000008 */
[----:B------:R-:W-:Y:S01]  /*06d0*/  FFMA R6, R14, R12, R7 ;  /* 0x0000000c0e067223 */ /* 0x000fe20000000007 */
[----:B------:R-:W-:Y:S06]  /*06e0*/  @P1 BRA `(.L_x_4) ;  /* 0xfffffff800c01947 */ /* 0x000fec000383ffff */
.L_x_3:
[----:B------:R-:W-:Y:S05]  /*06f0*/  BSYNC.RECONVERGENT B1 ;  /* 0x0000000000017941 */ /* 0x000fea0003800200 */
.L_x_2:
[----:B------:R-:W-:Y:S05]  /*0700*/  @!P0 BRA `(.L_x_1) ;  /* 0x0000000400788947 */ /* 0x000fea0003800000 */
[----:B------:R-:W-:Y:S01]  /*0710*/  ISETP.GE.U32.AND P0, PT, R3, 0x4, PT ;  /* 0x000000040300780c */ /* 0x000fe20003f06070 */
[----:B------:R-:W-:Y:S01]  /*0720*/  BSSY.RECONVERGENT B1, `(.L_x_5) ;  /* 0x000002e000017945 */ /* 0x000fe20003800200 */
[----:B------:R-:W-:-:S04]  /*0730*/  LOP3.LUT R7, R2, 0x3, RZ, 0xc0, !PT ;  /* 0x0000000302077812 */ /* 0x000fc800078ec0ff */
[----:B------:R-:W-:-:S07]  /*0740*/  ISETP.NE.AND P1, PT, R7, RZ, PT ;  /* 0x000000ff0700720c */ /* 0x000fce0003f25270 */
[----:B------:R-:W-:Y:S06]  /*0750*/  @!P0 BRA `(.L_x_6) ;  /* 0x0000000000a88947 */ /* 0x000fec0003800000 */
[----:B------:R-:W0:Y:S08]  /*0760*/  LDC.64 R10, c[0x0][0x398] ;  /* 0x0000e600ff0a7b82 */ /* 0x000e300000000a00 */
[----:B------:R-:W1:Y:S01]  /*0770*/  LDC.64 R8, c[0x0][0x3a0] ;  /* 0x0000e800ff087b82 */ /* 0x000e620000000a00 */
[----:B0-----:R-:W-:-:S05]  /*0780*/  IMAD.WIDE.U32 R10, R4, 0x4, R10 ;  /* 0x00000004040a7825 */ /* 0x001fca00078e000a */
[----:B------:R-:W2:Y:S04]  /*0790*/  LDG.E R19, desc[UR6][R10.64] ;  /* 0x000000060a137981 */ /* 0x000ea8000c1e1900 */
[----:B------:R-:W3:Y:S04]  /*07a0*/  LDG.E R15, desc[UR6][R10.64+0x4] ;  /* 0x000004060a0f7981 */ /* 0x000ee8000c1e1900 */
[----:B------:R-:W4:Y:S04]  /*07b0*/  LDG.E R21, desc[UR6][R10.64+0x8] ;  /* 0x000008060a157981 */ /* 0x000f28000c1e1900 */
[----:B------:R0:W5:Y:S02]  /*07c0*/  LDG.E R3, desc[UR6][R10.64+0xc] ;  /* 0x00000c060a037981 */ /* 0x000164000c1e1900 */
[----:B0-----:R-:W0:Y:S01]  /*07d0*/  LDC.64 R10, c[0x0][0x3b0] ;  /* 0x0000ec00ff0a7b82 */ /* 0x001e220000000a00 */
[----:B--2---:R-:W-:-:S02]  /*07e0*/  IADD3 R19, PT, PT, R0, R19, RZ ;  /* 0x0000001300137210 */ /* 0x004fc40007ffe0ff */
[----:B---3--:R-:W-:-:S03]  /*07f0*/  IADD3 R15, PT, PT, R0, R15, RZ ;  /* 0x0000000f000f7210 */ /* 0x008fc60007ffe0ff */
[----:B-1----:R-:W-:Y:S01]  /*0800*/  IMAD.WIDE.U32 R12, R19, 0x4, R8 ;  /* 0x00000004130c7825 */ /* 0x002fe200078e0008 */
[----:B----4-:R-:W-:-:S03]  /*0810*/  IADD3 R21, PT, PT, R0, R21, RZ ;  /* 0x0000001500157210 */ /* 0x010fc60007ffe0ff */
[--C-:B------:R-:W-:Y:S02]  /*0820*/  IMAD.WIDE.U32 R16, R15, 0x4, R8.reuse ;  /* 0x000000040f107825 */ /* 0x100fe400078e0008 */
[----:B------:R-:W0:Y:S01]  /*0830*/  LDG.E R13, desc[UR6][R12.64] ;  /* 0x000000060c0d7981 */ /* 0x000e22000c1e1900 */
[----:B-----5:R-:W-:Y:S01]  /*0840*/  IADD3 R3, PT, PT, R0, R3, RZ ;  /* 0x0000000300037210 */ /* 0x020fe20007ffe0ff */
[--C-:B------:R-:W-:Y:S02]  /*0850*/  IMAD.WIDE.U32 R22, R21, 0x4, R8.reuse ;  /* 0x0000000415167825 */ /* 0x100fe400078e0008 */
[----:B------:R-:W2:Y:S02]  /*0860*/  LDG.E R17, desc[UR6][R16.64] ;  /* 0x0000000610117981 */ /* 0x000ea4000c1e1900 */
[----:B------:R-:W-:Y:S02]  /*0870*/  IMAD.WIDE.U32 R24, R3, 0x4, R8 ;  /* 0x0000000403187825 */ /* 0x000fe400078e0008 */
[----:B------:R-:W3:Y:S01]  /*0880*/  LDG.E R23, desc[UR6][R22.64] ;  /* 0x0000000616177981 */ /* 0x000ee2000c1e1900 */
[----:B------:R-:W1:Y:S03]  /*0890*/  LDC.64 R8, c[0x0][0x3a8] ;  /* 0x0000ea00ff087b82 */ /* 0x000e660000000a00 */
[----:B------:R-:W4:Y:S01]  /*08a0*/  LDG.E R5, desc[UR6][R24.64] ;  /* 0x0000000618057981 */ /* 0x000f22000c1e1900 */
[----:B-1----:R-:W-:-:S04]  /*08b0*/  IMAD.WIDE.U32 R18, R19, 0x4, R8 ;  /* 0x0000000413127825 */ /* 0x002fc800078e0008 */
[--C-:B------:R-:W-:Y:S02]  /*08c0*/  IMAD.WIDE.U32 R14, R15, 0x4, R8.reuse ;  /* 0x000000040f0e7825 */ /* 0x100fe400078e0008 */
[----:B------:R-:W5:Y:S02]  /*08d0*/  LDG.E R19, desc[UR6][R18.64] ;  /* 0x0000000612137981 */ /* 0x000f64000c1e1900 */
[--C-:B------:R-:W-:Y:S02]  /*08e0*/  IMAD.WIDE.U32 R20, R21, 0x4, R8.reuse ;  /* 0x0000000415147825 */ /* 0x100fe400078e0008 */
[----:B------:R-:W5:Y:S02]  /*08f0*/  LDG.E R14, desc[UR6][R14.64] ;  /* 0x000000060e0e7981 */ /* 0x000f64000c1e1900 */
[----:B------:R-:W-:Y:S02]  /*0900*/  IMAD.WIDE.U32 R8, R3, 0x4, R8 ;  /* 0x0000000403087825 */ /* 0x000fe400078e0008 */
[----:B------:R-:W5:Y:S04]  /*0910*/  LDG.E R20, desc[UR6][R20.64] ;  /* 0x0000000614147981 */ /* 0x000f68000c1e1900 */
[----:B------:R-:W5:Y:S01]  /*0920*/  LDG.E R8, desc[UR6][R8.64] ;  /* 0x0000000608087981 */ /* 0x000f62000c1e1900 */
[----:B0-----:R-:W-:-:S04]  /*0930*/  IMAD.WIDE.U32 R12, R13, 0x4, R10 ;  /* 0x000000040d0c7825 */ /* 0x001fc800078e000a */
[--C-:B--2---:R-:W-:Y:S02]  /*0940*/  IMAD.WIDE.U32 R16, R17, 0x4, R10.reuse ;  /* 0x0000000411107825 */ /* 0x104fe400078e000a */
[----:B------:R-:W5:Y:S02]  /*0950*/  LDG.E R12, desc[UR6][R12.64] ;  /* 0x000000060c0c7981 */ /* 0x000f64000c1e1900 */
[--C-:B---3--:R-:W-:Y:S02]  /*0960*/  IMAD.WIDE.U32 R22, R23, 0x4, R10.reuse ;  /* 0x0000000417167825 */ /* 0x108fe400078e000a */
[----:B------:R-:W2:Y:S02]  /*0970*/  LDG.E R16, desc[UR6][R16.64] ;  /* 0x0000000610107981 */ /* 0x000ea4000c1e1900 */
[----:B----4-:R-:W-:Y:S02]  /*0980*/  IMAD.WIDE.U32 R10, R5, 0x4, R10 ;  /* 0x00000004050a7825 */ /* 0x010fe400078e000a */
[----:B------:R-:W3:Y:S04]  /*0990*/  LDG.E R22, desc[UR6][R22.64] ;  /* 0x0000000616167981 */ /* 0x000ee8000c1e1900 */
[----:B------:R-:W4:Y:S01]  /*09a0*/  LDG.E R10, desc[UR6][R10.64] ;  /* 0x000000060a0a7981 */ /* 0x000f22000c1e1900 */
[----:B------:R-:W-:Y:S01]  /*09b0*/  IADD3 R4, PT, PT, R4, 0x4, RZ ;  /* 0x0000000404047810 */ /* 0x000fe20007ffe0ff */
[----:B-----5:R-:W-:-:S04]  /*09c0*/  FFMA R19, R19, R12, R6 ;  /* 0x0000000c13137223 */ /* 0x020fc80000000006 */
[----:B--2---:R-:W-:-:S04]  /*09d0*/  FFMA R19, R14, R16, R19 ;  /* 0x000000100e137223 */ /* 0x004fc80000000013 */
[----:B---3--:R-:W-:-:S04]  /*09e0*/  FFMA R19, R20, R22, R19 ;  /* 0x0000001614137223 */ /* 0x008fc80000000013 */
[----:B----4-:R-:W-:-:S07]  /*09f0*/  FFMA R6, R8, R10, R19 ;  /* 0x0000000a08067223 */ /* 0x010fce0000000013 */
.L_x_6:
[----:B------:R-:W-:Y:S05]  /*0a00*/  BSYNC.RECONVERGENT B1 ;  /* 0x0000000000017941 */ /* 0x000fea0003800200 */
.L_x_5:
[----:B------:R-:W-:Y:S05]  /*0a10*/  @!P1 BRA `(.L_x_1) ;  /* 0x0000000000b49947 */ /* 0x000fea0003800000 */
[----:B------:R-:W-:Y:S01]  /*0a20*/  ISETP.NE.AND P0, PT, R7, 0x1, PT ;  /* 0x000000010700780c */ /* 0x000fe20003f05270 */
[----:B------:R-:W-:Y:S01]  /*0a30*/  BSSY.RECONVERGENT B1, `(.L_x_7) ;  /* 0x000001c000017945 */ /* 0x000fe20003800200 */
[----:B------:R-:W-:-:S04]  /*0a40*/  LOP3.LUT R2, R2, 0x1, RZ, 0xc0, !PT ;  /* 0x0000000102027812 */ /* 0x000fc800078ec0ff */
[----:B------:R-:W-:-:S07]  /*0a50*/  ISETP.NE.U32.AND P1, PT, R2, 0x1, PT ;  /* 0x000000010200780c */ /* 0x000fce0003f25070 */
[----:B------:R-:W-:Y:S06]  /*0a60*/  @!P0 BRA `(.L_x_8) ;  /* 0x0000000000608947 */ /* 0x000fec0003800000 */
[----:B------:R-:W0:Y:S08]  /*0a70*/  LDC.64 R2, c[0x0][0x398] ;  /* 0x0000e600ff027b82 */ /* 0x000e300000000a00 */
[----:B------:R-:W1:Y:S08]  /*0a80*/  LDC.64 R8, c[0x0][0x3a0] ;  /* 0x0000e800ff087b82 */ /* 0x000e700000000a00 */
[----:B------:R-:W2:Y:S01]  /*0a90*/  LDC.64 R14, c[0x0][0x3b0] ;  /* 0x0000ec00ff0e7b82 */ /* 0x000ea20000000a00 */
[----:B0-----:R-:W-:-:S05]  /*0aa0*/  IMAD.WIDE.U32 R2, R4, 0x4, R2 ;  /* 0x0000000404027825 */ /* 0x001fca00078e0002 */
[----:B------:R-:W3:Y:S04]  /*0ab0*/  LDG.E R5, desc[UR6][R2.64] ;  /* 0x0000000602057981 */ /* 0x000ee8000c1e1900 */
[----:B------:R-:W4:Y:S01]  /*0ac0*/  LDG.E R7, desc[UR6][R2.64+0x4] ;  /* 0x0000040602077981 */ /* 0x000f22000c1e1900 */
[C---:B---3--:R-:W-:Y:S02]  /*0ad0*/  IADD3 R5, PT, PT, R0.reuse, R5, RZ ;  /* 0x0000000500057210 */ /* 0x048fe40007ffe0ff */
[----:B----4-:R-:W-:-:S03]  /*0ae0*/  IADD3 R7, PT, PT, R0, R7, RZ ;  /* 0x0000000700077210 */ /* 0x010fc60007ffe0ff */
[----:B-1----:R-:W-:-:S04]  /*0af0*/  IMAD.WIDE.U32 R12, R5, 0x4, R8 ;  /* 0x00000004050c7825 */ /* 0x002fc800078e0008 */
[----:B------:R-:W-:Y:S02]  /*0b00*/  IMAD.WIDE.U32 R16, R7, 0x4, R8 ;  /* 0x0000000407107825 */ /* 0x000fe400078e0008 */
[----:B------:R-:W2:Y:S01]  /*0b10*/  LDG.E R13, desc[UR6][R12.64] ;  /* 0x000000060c0d7981 */ /* 0x000ea2000c1e1900 */
[----:B------:R-:W0:Y:S03]  /*0b20*/  LDC.64 R8, c[0x0][0x3a8] ;  /* 0x0000ea00ff087b82 */ /* 0x000e260000000a00 */
[----:B------:R-:W3:Y:S01]  /*0b30*/  LDG.E R17, desc[UR6][R16.64] ;  /* 0x0000000610117981 */ /* 0x000ee2000c1e1900 */
[----:B0-----:R-:W-:-:S04]  /*0b40*/  IMAD.WIDE.U32 R10, R5, 0x4, R8 ;  /* 0x00000004050a7825 */ /* 0x001fc800078e0008 */
[----:B------:R-:W-:Y:S02]  /*0b50*/  IMAD.WIDE.U32 R8, R7, 0x4, R8 ;  /* 0x0000000407087825 */ /* 0x000fe400078e0008 */
[----:B------:R-:W4:Y:S04]  /*0b60*/  LDG.E R11, desc[UR6][R10.64] ;  /* 0x000000060a0b7981 */ /* 0x000f28000c1e1900 */
[----:B------:R-:W5:Y:S01]  /*0b70*/  LDG.E R9, desc[UR6][R8.64] ;  /* 0x0000000608097981 */ /* 0x000f62000c1e1900 */
[----:B--2---:R-:W-:-:S04]  /*0b80*/  IMAD.WIDE.U32 R2, R13, 0x4, R14 ;  /* 0x000000040d027825 */ /* 0x004fc800078e000e */
[----:B---3--:R-:W-:Y:S02]  /*0b90*/  IMAD.WIDE.U32 R14, R17, 0x4, R14 ;  /* 0x00000004110e7825 */ /* 0x008fe400078e000e */
[----:B------:R-:W4:Y:S04]  /*0ba0*/  LDG.E R2, desc[UR6][R2.64] ;  /* 0x0000000602027981 */ /* 0x000f28000c1e1900 */
[----:B------:R-:W5:Y:S01]  /*0bb0*/  LDG.E R14, desc[UR6][R14.64] ;  /* 0x000000060e0e7981 */ /* 0x000f62000c1e1900 */
[----:B------:R-:W-:Y:S01]  /*0bc0*/  IADD3 R4, PT, PT, R4, 0x2, RZ ;  /* 0x0000000204047810 */ /* 0x000fe20007ffe0ff */
[----:B----4-:R-:W-:-:S04]  /*0bd0*/  FFMA R6, R11, R2, R6 ;  /* 0x000000020b067223 */ /* 0x010fc80000000006 */
[----:B-----5:R-:W-:-:S07]  /*0be0*/  FFMA R6, R9, R14, R6 ;  /* 0x0000000e09067223 */ /* 0x020fce0000000006 */
.L_x_8:
[----:B------:R-:W-:Y:S05]  /*0bf0*/  BSYNC.RECONVERGENT B1 ;  /* 0x0000000000017941 */ /* 0x000fea0003800200 */
.L_x_7:
[----:B------:R-:W-:Y:S05]  /*0c00*/  @P1 BRA `(.L_x_1) ;  /* 0x0000000000381947 */ /* 0x000fea0003800000 */
[----:B------:R-:W0:Y:S08]  /*0c10*/  LDC.64 R2, c[0x0][0x398] ;  /* 0x0000e600ff027b82 */ /* 0x000e300000000a00 */
[----:B------:R-:W1:Y:S08]  /*0c20*/  LDC.64 R8, c[0x0][0x3a0] ;  /* 0x0000e800ff087b82 */ /* 0x000e700000000a00 */
[----:B------:R-:W2:Y:S01]  /*0c30*/  LDC.64 R10, c[0x0][0x3b0] ;  /* 0x0000ec00ff0a7b82 */ /* 0x000ea20000000a00 */
[----:B0-----:R-:W-:-:S07]  /*0c40*/  IMAD.WIDE.U32 R4, R4, 0x4, R2 ;  /* 0x0000000404047825 */ /* 0x001fce00078e0002 */
[----:B------:R-:W0:Y:S01]  /*0c50*/  LDC.64 R2, c[0x0][0x3a8] ;  /* 0x0000ea00ff027b82 */ /* 0x000e220000000a00 */
[----:B------:R-:W3:Y:S02]  /*0c60*/  LDG.E R5, desc[UR6][R4.64] ;  /* 0x0000000604057981 */ /* 0x000ee4000c1e1900 */
[----:B---3--:R-:W-:-:S05]  /*0c70*/  IADD3 R7, PT, PT, R0, R5, RZ ;  /* 0x0000000500077210 */ /* 0x008fca0007ffe0ff */
[----:B-1----:R-:W-:-:S06]  /*0c80*/  IMAD.WIDE.U32 R8, R7, 0x4, R8 ;  /* 0x0000000407087825 */ /* 0x002fcc00078e0008 */
[----:B------:R-:W2:Y:S01]  /*0c90*/  LDG.E R9, desc[UR6][R8.64] ;  /* 0x0000000608097981 */ /* 0x000ea2000c1e1900 */
[----:B0-----:R-:W-:-:S06]  /*0ca0*/  IMAD.WIDE.U32 R2, R7, 0x4, R2 ;  /* 0x0000000407027825 */ /* 0x001fcc00078e0002 */
[----:B------:R-:W3:Y:S01]  /*0cb0*/  LDG.E R3, desc[UR6][R2.64] ;  /* 0x0000000602037981 */ /* 0x000ee2000c1e1900 */
[----:B--2---:R-:W-:-:S06]  /*0cc0*/  IMAD.WIDE.U32 R10, R9, 0x4, R10 ;  /* 0x00000004090a7825 */ /* 0x004fcc00078e000a */
[----:B------:R-:W3:Y:S02]  /*0cd0*/  LDG.E R10, desc[UR6][R10.64] ;  /* 0x000000060a0a7981 */ /* 0x000ee4000c1e1900 */
[----:B---3--:R-:W-:-:S07]  /*0ce0*/  FFMA R6, R3, R10, R6 ;  /* 0x0000000a03067223 */ /* 0x008fce0000000006 */
.L_x_1:
[----:B------:R-:W-:Y:S05]  /*0cf0*/  BSYNC.RECONVERGENT B0 ;  /* 0x0000000000007941 */ /* 0x000fea0003800200 */
.L_x_0:
[----:B------:R-:W0:Y:S08]  /*0d00*/  LDC.64 R2, c[0x0][0x388] ;  /* 0x0000e200ff027b82 */ /* 0x000e300000000a00 */
[----:B------:R-:W1:Y:S01]  /*0d10*/  LDC.64 R4, c[0x0][0x3b8] ;  /* 0x0000ee00ff047b82 */ /* 0x000e620000000a00 */
[----:B0-----:R-:W-:-:S06]  /*0d20*/  IMAD.WIDE R2, R0, 0x4, R2 ;  /* 0x0000000400027825 */ /* 0x001fcc00078e0202 */
[----:B------:R-:W1:Y:S02]  /*0d30*/  LDG.E R3, desc[UR6][R2.64] ;  /* 0x0000000602037981 */ /* 0x000e64000c1e1900 */
[----:B-1----:R-:W-:-:S05]  /*0d40*/  IMAD.WIDE.U32 R4, R3, 0x4, R4 ;  /* 0x0000000403047825 */ /* 0x002fca00078e0004 */
[----:B------:R-:W-:Y:S01]  /*0d50*/  STG.E desc[UR6][R4.64], R6 ;  /* 0x0000000604007986 */ /* 0x000fe2000c101906 */
[----:B------:R-:W-:Y:S05]  /*0d60*/  EXIT ;  /* 0x000000000000794d */ /* 0x000fea0003800000 */
.L_x_9:
[----:B------:R-:W-:-:S00]  /*0d70*/  BRA `(.L_x_9) ;  /* 0xfffffffc00fc7947 */ /* 0x000fc0000383ffff */
[----:B------:R-:W-:-:S00]  /*0d80*/  NOP ;  /* 0x0000000000007918 */ /* 0x000fc00000000000 */
[----:B------:R-:W-:-:S00]  /*0d90*/  NOP ;  /* 0x0000000000007918 */ /* 0x000fc00000000000 */
[----:B------:R-:W-:-:S00]  /*0da0*/  NOP ;  /* 0x0000000000007918 */ /* 0x000fc00000000000 */
[----:B------:R-:W-:-:S00]  /*0db0*/  NOP ;  /* 0x0000000000007918 */ /* 0x000fc00000000000 */
[----:B------:R-:W-:-:S00]  /*0dc0*/  NOP ;  /* 0x0000000000007918 */ /* 0x000fc00000000000 */
[----:B------:R-:W-:-:S00]  /*0dd0*/  NOP ;  /* 0x0000000000007918 */ /* 0x000fc00000000000 */
[----:B------:R-:W-:-:S00]  /*0de0*/  NOP ;  /* 0x0000000000007918 */ /* 0x000fc00000000000 */
[----:B------:R-:W-:-:S00]  /*0df0*/  NOP ;  /* 0x0000000000007918 */ /* 0x000fc00000000000 */
.L_x_21:


//--------------------- .text._Z15spmv_csr_kerneljPjS_PfS0_S0_ --------------------------
	.section	.text._Z15spmv_csr_kerneljPjS_PfS0_S0_,"ax",@progbits
	.align	128
        .global         _Z15spmv_csr_kerneljPjS_PfS0_S0_
        .type           _Z15spmv_csr_kerneljPjS_PfS0_S0_,@function
        .size           _Z15spmv_csr_kerneljPjS_PfS0_S0_,(.L_x_22 - _Z15spmv_csr_kerneljPjS_PfS0_S0_)
        .other          _Z15spmv_csr_kerneljPjS_PfS0_S0_,@"STO_CUDA_ENTRY STV_DEFAULT"
_Z15spmv_csr_kerneljPjS_PfS0_S0_:
.text._Z15spmv_csr_kerneljPjS_PfS0_S0_:
        /* <DEDUP_REMOVED lines=10> */
[----:B0-----:R-:W-:-:S05]  /*00a0*/  IMAD.WIDE R2, R0, 0x4, R2 ;  /* 0x0000000400027825 */ /* 0x001fca00078e0202 */
[----:B-1----:R-:W2:Y:S04]  /*00b0*/  LDG.E R4, desc[UR4][R2.64] ;  /* 0x0000000402047981 */ /* 0x002ea8000c1e1900 */
[----:B------:R-:W2:Y:S01]  /*00c0*/  LDG.E R8, desc[UR4][R2.64+0x4] ;  /* 0x0000040402087981 */ /* 0x000ea2000c1e1900 */
[----:B------:R-:W-:Y:S01]  /*00d0*/  BSSY.RECONVERGENT B0, `(.L_x_10) ;  /* 0x00000d4000007945 */ /* 0x000fe20003800200 */
[----:B------:R-:W-:Y:S01]  /*00e0*/  HFMA2 R6, -RZ, RZ, 0, 0 ;  /* 0x00000000ff067431 */ /* 0x000fe200000001ff */
[----:B--2---:R-:W-:-:S13]  /*00f0*/  ISETP.GE.AND P0, PT, R4, R8, PT ;  /* 0x000000080400720c */ /* 0x004fda0003f06270 */
[----:B------:R-:W-:Y:S05]  /*0100*/  @P0 BRA `(.L_x_11) ;  /* 0x0000000c00400947 */ /* 0x000fea0003800000 */
[----:B------:R-:W-:Y:S01]  /*0110*/  MOV R3, R4 ;  /* 0x0000000400037202 */ /* 0x000fe20000000f00 */
[----:B------:R-:W-:Y:S01]  /*0120*/  BSSY.RECONVERGENT B1, `(.L_x_12) ;  /* 0x0000068000017945 */ /* 0x000fe20003800200 */
[----:B------:R-:W-:Y:S02]  /*0130*/  MOV R6, RZ ;  /* 0x000000ff00067202 */ /* 0x000fe40000000f00 */
[CC--:B------:R-:W-:Y:S02]  /*0140*/  IADD3 R4, PT, PT, R8.reuse, -R3.reuse, RZ ;  /* 0x8000000308047210 */ /* 0x0c0fe40007ffe0ff */
[----:B------:R-:W-:Y:S02]  /*0150*/  IADD3 R8, PT, PT, -R8, R3, RZ ;  /* 0x0000000308087210 */ /* 0x000fe40007ffe1ff */
[----:B------:R-:W-:Y:S02]  /*0160*/  LOP3.LUT R5, R4, 0xf, RZ, 0xc0, !PT ;  /* 0x0000000f04057812 */ /* 0x000fe400078ec0ff */
[----:B------:R-:W-:-:S02]  /*0170*/  ISETP.GT.U32.AND P1, PT, R8, -0x10, PT ;  /* 0xfffffff00800780c */ /* 0x000fc40003f24070 */
[----:B------:R-:W-:-:S11]  /*0180*/  ISETP.NE.AND P0, PT, R5, RZ, PT ;  /* 0x000000ff0500720c */ /* 0x000fd60003f05270 */
[----:B------:R-:W-:Y:S05]  /*0190*/  @P1 BRA `(.L_x_13) ;  /* 0x0000000400801947 */ /* 0x000fea0003800000 */
[----:B------:R-:W0:Y:S01]  /*01a0*/  LDC.64 R12, c[0x0][0x390] ;  /* 0x0000e400ff0c7b82 */ /* 0x000e220000000a00 */
[----:B------:R-:W-:Y:S02]  /*01b0*/  LOP3.LUT R2, R4, 0xfffffff0, RZ, 0xc0, !PT ;  /* 0xfffffff004027812 */ /* 0x000fe400078ec0ff */
[----:B------:R-:W-:Y:S02]  /*01c0*/  MOV R6, RZ ;  /* 0x000000ff00067202 */ /* 0x000fe40000000f00 */
[----:B------:R-:W-:-:S03]  /*01d0*/  IADD3 R2, PT, PT, -R2, RZ, RZ ;  /* 0x000000ff02027210 */ /* 0x000fc60007ffe1ff */
[----:B------:R-:W1:Y:S01]  /*01e0*/  LDC.64 R14, c[0x0][0x398] ;  /* 0x0000e600ff0e7b82 */ /* 0x000e620000000a00 */
[----:B0-----:R-:W-:-:S04]  /*01f0*/  IADD3 R12, P2, PT, R12, 0x20, RZ ;  /* 0x000000200c0c7810 */ /* 0x001fc80007f5e0ff */
[----:B------:R-:W-:Y:S02]  /*0200*/  IADD3.X R13, PT, PT, RZ, R13, RZ, P2, !PT ;  /* 0x0000000dff0d7210 */ /* 0x000fe400017fe4ff */
[----:B-1----:R-:W-:-:S04]  /*0210*/  IADD3 R14, P1, PT, R14, 0x20, RZ ;  /* 0x000000200e0e7810 */ /* 0x002fc80007f3e0ff */
[----:B------:R-:W-:-:S09]  /*0220*/  IADD3.X R15, PT, PT, RZ, R15, RZ, P1, !PT ;  /* 0x0000000fff0f7210 */ /* 0x000fd20000ffe4ff */
.L_x_14:
[C---:B------:R-:W-:Y:S01]  /*0230*/  IMAD.WIDE R20, R3.reuse, 0x4, R12 ;  /* 0x0000000403147825 */ /* 0x040fe200078e020c */
[----:B------:R-:W0:Y:S04]  /*0240*/  LDC.64 R16, c[0x0][0x3a0] ;  /* 0x0000e800ff107b82 */ /* 0x000e280000000a00 */
[----:B------:R-:W0:Y:S04]  /*0250*/  LDG.E R11, desc[UR4][R20.64+-0x20] ;  /* 0xffffe004140b7981 */ /* 0x000e28000c1e1900 */
[----:B------:R-:W2:Y:S04]  /*0260*/  LDG.E R23, desc[UR4][R20.64+-0x1c] ;  /* 0xffffe40414177981 */ /* 0x000ea8000c1e1900 */
[----:B------:R-:W3:Y:S01]  /*0270*/  LDG.E R9, desc[UR4][R20.64+-0x18] ;  /* 0xffffe80414097981 */ /* 0x000ee2000c1e1900 */
[----:B------:R-:W-:-:S03]  /*0280*/  IMAD.WIDE R26, R3, 0x4, R14 ;  /* 0x00000004031a7825 */ /* 0x000fc600078e020e */
[----:B------:R-:W4:Y:S04]  /*0290*/  LDG.E R25, desc[UR4][R20.64+-0x14] ;  /* 0xffffec0414197981 */ /* 0x000f28000c1e1900 */
[----:B------:R-:W5:Y:S04]  /*02a0*/  LDG.E R19, desc[UR4][R26.64+-0x20] ;  /* 0xffffe0041a137981 */ /* 0x000f68000c1e1900 */
[----:B------:R-:W5:Y:S04]  /*02b0*/  LDG.E R18, desc[UR4][R26.64+-0x1c] ;  /* 0xffffe4041a127981 */ /* 0x000f68000c1e1900 */
[----:B------:R-:W5:Y:S01]  /*02c0*/  LDG.E R29, desc[UR4][R20.64+-0x10] ;  /* 0xfffff004141d7981 */ /* 0x000f62000c1e1900 */
[----:B0-----:R-:W-:-:S06]  /*02d0*/  IMAD.WIDE.U32 R10, R11, 0x4, R16 ;  /* 0x000000040b0a7825 */ /* 0x001fcc00078e0010 */
[----:B------:R-:W5:Y:S01]  /*02e0*/  LDG.E R10, desc[UR4][R10.64] ;  /* 0x000000040a0a7981 */ /* 0x000f62000c1e1900 */
[----:B--2---:R-:W-:-:S05]  /*02f0*/  IMAD.WIDE.U32 R22, R23, 0x4, R16 ;  /* 0x0000000417167825 */ /* 0x004fca00078e0010 */
[----:B------:R-:W2:Y:S01]  /*0300*/  LDG.E R7, desc[UR4][R22.64] ;  /* 0x0000000416077981 */ /* 0x000ea2000c1e1900 */
[----:B---3--:R-:W-:-:S03]  /*0310*/  IMAD.WIDE.U32 R8, R9, 0x4, R16 ;  /* 0x0000000409087825 */ /* 0x008fc600078e0010 */
[----:B------:R-:W3:Y:S01]  /*0320*/  LDG.E R11, desc[UR4][R26.64+-0x18] ;  /* 0xffffe8041a0b7981 */ /* 0x000ee2000c1e1900 */
[----:B----4-:R-:W-:-:S03]  /*0330*/  IMAD.WIDE.U32 R24, R25, 0x4, R16 ;  /* 0x0000000419187825 */ /* 0x010fc600078e0010 */
[----:B------:R-:W3:Y:S04]  /*0340*/  LDG.E R8, desc[UR4][R8.64] ;  /* 0x0000000408087981 */ /* 0x000ee8000c1e1900 */
[----:B------:R-:W4:Y:S04]  /*0350*/  LDG.E R23, desc[UR4][R20.64+-0xc] ;  /* 0xfffff40414177981 */ /* 0x000f28000c1e1900 */
[----:B------:R-:W4:Y:S01]  /*0360*/  LDG.E R9, desc[UR4][R20.64+-0x8] ;  /* 0xfffff80414097981 */ /* 0x000f22000c1e1900 */
[----:B-----5:R-:W-:-:S03]  /*0370*/  FFMA R28, R19, R10, R6 ;  /* 0x0000000a131c7223 */ /* 0x020fc60000000006 */
[----:B------:R-:W5:Y:S04]  /*0380*/  LDG.E R6, desc[UR4][R24.64] ;  /* 0x0000000418067981 */ /* 0x000f68000c1e1900 */
[----:B------:R-:W5:Y:S01]  /*0390*/  LDG.E R19, desc[UR4][R26.64+-0x14] ;  /* 0xffffec041a137981 */ /* 0x000f62000c1e1900 */
[----:B--2---:R-:W-:Y:S01]  /*03a0*/  FFMA R22, R18, R7, R28 ;  /* 0x0000000712167223 */ /* 0x004fe2000000001c */
[----:B------:R-:W-:Y:S02]  /*03b0*/  IMAD.WIDE.U32 R28, R29, 0x4, R16 ;  /* 0x000000041d1c7825 */ /* 0x000fe400078e0010 */
[----:B------:R-:W2:Y:S04]  /*03c0*/  LDG.E R10, desc[UR4][R20.64+-0x4] ;  /* 0xfffffc04140a7981 */ /* 0x000ea8000c1e1900 */
[----:B------:R-:W2:Y:S04]  /*03d0*/  LDG.E R29, desc[UR4][R28.64] ;  /* 0x000000041c1d7981 */ /* 0x000ea8000c1e1900 */
[----:B------:R-:W2:Y:S04]  /*03e0*/  LDG.E R18, desc[UR4][R26.64+-0x10] ;  /* 0xfffff0041a127981 */ /* 0x000ea8000c1e1900 */
[----:B------:R-:W2:Y:S01]  /*03f0*/  LDG.E R7, desc[UR4][R20.64] ;  /* 0x0000000414077981 */ /* 0x000ea2000c1e1900 */
[----:B---3--:R-:W-:Y:S01]  /*0400*/  FFMA R8, R11, R8, R22 ;  /* 0x000000080b087223 */ /* 0x008fe20000000016 */
[----:B----4-:R-:W-:-:S02]  /*0410*/  IMAD.WIDE.U32 R22, R23, 0x4, R16 ;  /* 0x0000000417167825 */ /* 0x010fc400078e0010 */
[----:B------:R-:W3:Y:S04]  /*0420*/  LDG.E R11, desc[UR4][R20.64+0x4] ;  /* 0x00000404140b7981 */ /* 0x000ee8000c1e1900 */
[----:B------:R-:W4:Y:S04]  /*0430*/  LDG.E R23, desc[UR4][R22.64] ;  /* 0x0000000416177981 */ /* 0x000f28000c1e1900 */
[----:B------:R-:W4:Y:S04]  /*0440*/  LDG.E R25, desc[UR4][R26.64+-0xc] ;  /* 0xfffff4041a197981 */ /* 0x000f28000c1e1900 */
[----:B------:R-:W4:Y:S04]  /*0450*/  LDG.E R28, desc[UR4][R26.64+-0x8] ;  /* 0xfffff8041a1c7981 */ /* 0x000f28000c1e1900 */
[----:B------:R-:W4:Y:S04]  /*0460*/  LDG.E R22, desc[UR4][R20.64+0x8] ;  /* 0x0000080414167981 */ /* 0x000f28000c1e1900 */
[----:B------:R-:W4:Y:S01]  /*0470*/  LDG.E R24, desc[UR4][R26.64+0x4] ;  /* 0x000004041a187981 */ /* 0x000f22000c1e1900 */
[----:B-----5:R-:W-:Y:S01]  /*0480*/  FFMA R6, R19, R6, R8 ;  /* 0x0000000613067223 */ /* 0x020fe20000000008 */
[----:B------:R-:W-:-:S05]  /*0490*/  IMAD.WIDE.U32 R8, R9, 0x4, R16 ;  /* 0x0000000409087825 */ /* 0x000fca00078e0010 */
[----:B------:R0:W5:Y:S01]  /*04a0*/  LDG.E R19, desc[UR4][R8.64] ;  /* 0x0000000408137981 */ /* 0x000162000c1e1900 */
[----:B--2---:R-:W-:-:S03]  /*04b0*/  FFMA R18, R18, R29, R6 ;  /* 0x0000001d12127223 */ /* 0x004fc60000000006 */
[----:B------:R-:W2:Y:S01]  /*04c0*/  LDG.E R29, desc[UR4][R20.64+0x1c] ;  /* 0x00001c04141d7981 */ /* 0x000ea2000c1e1900 */
[----:B0-----:R-:W-:-:S04]  /*04d0*/  IMAD.WIDE.U32 R8, R10, 0x4, R16 ;  /* 0x000000040a087825 */ /* 0x001fc800078e0010 */
[--C-:B------:R-:W-:Y:S02]  /*04e0*/  IMAD.WIDE.U32 R6, R7, 0x4, R16.reuse ;  /* 0x0000000407067825 */ /* 0x100fe400078e0010 */
[----:B------:R-:W2:Y:S02]  /*04f0*/  LDG.E R8, desc[UR4][R8.64] ;  /* 0x0000000408087981 */ /* 0x000ea4000c1e1900 */
[----:B---3--:R-:W-:Y:S02]  /*0500*/  IMAD.WIDE.U32 R10, R11, 0x4, R16 ;  /* 0x000000040b0a7825 */ /* 0x008fe400078e0010 */
[----:B------:R-:W3:Y:S02]  /*0510*/  LDG.E R6, desc[UR4][R6.64] ;  /* 0x0000000406067981 */ /* 0x000ee4000c1e1900 */
[----:B----4-:R-:W-:Y:S02]  /*0520*/  FFMA R23, R25, R23, R18 ;  /* 0x0000001719177223 */ /* 0x010fe40000000012 */
[----:B------:R-:W4:Y:S04]  /*0530*/  LDG.E R10, desc[UR4][R10.64] ;  /* 0x000000040a0a7981 */ /* 0x000f28000c1e1900 */
[----:B------:R-:W2:Y:S04]  /*0540*/  LDG.E R9, desc[UR4][R26.64+-0x4] ;  /* 0xfffffc041a097981 */ /* 0x000ea8000c1e1900 */
[----:B------:R-:W3:Y:S04]  /*0550*/  LDG.E R7, desc[UR4][R26.64] ;  /* 0x000000041a077981 */ /* 0x000ee8000c1e1900 */
[----:B------:R-:W4:Y:S04]  /*0560*/  LDG.E R18, desc[UR4][R20.64+0xc] ;  /* 0x00000c0414127981 */ /* 0x000f28000c1e1900 */
[----:B------:R-:W4:Y:S04]  /*0570*/  LDG.E R25, desc[UR4][R20.64+0x14] ;  /* 0x0000140414197981 */ /* 0x000f28000c1e1900 */
[----:B------:R-:W4:Y:S01]  /*0580*/  LDG.E R11, desc[UR4][R26.64+0x18] ;  /* 0x000018041a0b7981 */ /* 0x000f22000c1e1900 */
[----:B-----5:R-:W-:-:S03]  /*0590*/  FFMA R28, R28, R19, R23 ;  /* 0x000000131c1c7223 */ /* 0x020fc60000000017 */
[----:B------:R-:W5:Y:S04]  /*05a0*/  LDG.E R23, desc[UR4][R20.64+0x10] ;  /* 0x0000100414177981 */ /* 0x000f68000c1e1900 */
[----:B------:R0:W5:Y:S02]  /*05b0*/  LDG.E R19, desc[UR4][R20.64+0x18] ;  /* 0x0000180414137981 */ /* 0x000164000c1e1900 */
[----:B0-----:R-:W-:-:S04]  /*05c0*/  IMAD.WIDE.U32 R20, R22, 0x4, R16 ;  /* 0x0000000416147825 */ /* 0x001fc800078e0010 */
[----:B--2---:R-:W-:Y:S02]  /*05d0*/  FFMA R8, R9, R8, R28 ;  /* 0x0000000809087223 */ /* 0x004fe4000000001c */
[----:B------:R-:W2:Y:S02]  /*05e0*/  LDG.E R9, desc[UR4][R26.64+0x10] ;  /* 0x000010041a097981 */ /* 0x000ea4000c1e1900 */
[----:B---3--:R-:W-:Y:S02]  /*05f0*/  FFMA R7, R7, R6, R8 ;  /* 0x0000000607077223 */ /* 0x008fe40000000008 */
[----:B------:R-:W3:Y:S02]  /*0600*/  LDG.E R8, desc[UR4][R26.64+0xc] ;  /* 0x00000c041a087981 */ /* 0x000ee4000c1e1900 */
[----:B----4-:R-:W-:Y:S02]  /*0610*/  FFMA R6, R24, R10, R7 ;  /* 0x0000000a18067223 */ /* 0x010fe40000000007 */
[----:B------:R-:W4:Y:S04]  /*0620*/  LDG.E R7, desc[UR4][R26.64+0x8] ;  /* 0x000008041a077981 */ /* 0x000f28000c1e1900 */
[----:B------:R-:W2:Y:S04]  /*0630*/  LDG.E R10, desc[UR4][R26.64+0x14] ;  /* 0x000014041a0a7981 */ /* 0x000ea8000c1e1900 */
[----:B------:R-:W2:Y:S01]  /*0640*/  LDG.E R26, desc[UR4][R26.64+0x1c] ;  /* 0x00001c041a1a7981 */ /* 0x000ea2000c1e1900 */
[----:B------:R-:W-:-:S06]  /*0650*/  IMAD.WIDE.U32 R24, R25, 0x4, R16 ;  /* 0x0000000419187825 */ /* 0x000fcc00078e0010 */
[----:B------:R-:W2:Y:S04]  /*0660*/  LDG.E R25, desc[UR4][R24.64] ;  /* 0x0000000418197981 */ /* 0x000ea8000c1e1900 */
[----:B------:R0:W4:Y:S02]  /*0670*/  LDG.E R27, desc[UR4][R20.64] ;  /* 0x00000004141b7981 */ /* 0x000124000c1e1900 */
[----:B0-----:R-:W-:-:S06]  /*0680*/  IMAD.WIDE.U32 R20, R18, 0x4, R16 ;  /* 0x0000000412147825 */ /* 0x001fcc00078e0010 */
[----:B------:R-:W3:Y:S01]  /*0690*/  LDG.E R21, desc[UR4][R20.64] ;  /* 0x0000000414157981 */ /* 0x000ee2000c1e1900 */
[----:B-----5:R-:W-:-:S04]  /*06a0*/  IMAD.WIDE.U32 R22, R23, 0x4, R16 ;  /* 0x0000000417167825 */ /* 0x020fc800078e0010 */
[--C-:B------:R-:W-:Y:S02]  /*06b0*/  IMAD.WIDE.U32 R18, R19, 0x4, R16.reuse ;  /* 0x0000000413127825 */ /* 0x100fe400078e0010 */
[----:B------:R-:W2:Y:S02]  /*06c0*/  LDG.E R22, desc[UR4][R22.64] ;  /* 0x0000000416167981 */ /* 0x000ea4000c1e1900 */
[----:B------:R-:W-:Y:S02]  /*06d0*/  IMAD.WIDE.U32 R16, R29, 0x4, R16 ;  /* 0x000000041d107825 */ /* 0x000fe400078e0010 */
[----:B------:R-:W5:Y:S04]  /*06e0*/  LDG.E R18, desc[UR4][R18.64] ;  /* 0x0000000412127981 */ /* 0x000f68000c1e1900 */
[----:B------:R-:W5:Y:S01]  /*06f0*/  LDG.E R16, desc[UR4][R16.64] ;  /* 0x0000000410107981 */ /* 0x000f62000c1e1900 */
[----:B------:R-:W-:-:S04]  /*0700*/  IADD3 R2, PT, PT, R2, 0x10, RZ ;  /* 0x0000001002027810 */ /* 0x000fc80007ffe0ff */
[----:B------:R-:W-:Y:S02]  /*0710*/  ISETP.NE.AND P1, PT, R2, RZ, PT ;  /* 0x000000ff0200720c */ /* 0x000fe40003f25270 */
[----:B------:R-:W-:Y:S01]  /*0720*/  IADD3 R3, PT, PT, R3, 0x10, RZ ;  /* 0x0000001003037810 */ /* 0x000fe20007ffe0ff */
[----:B----4-:R-:W-:-:S04]  /*0730*/  FFMA R7, R7, R27, R6 ;  /* 0x0000001b07077223 */ /* 0x010fc80000000006 */
[----:B---3--:R-:W-:-:S04]  /*0740*/  FFMA R8, R8, R21, R7 ;  /* 0x0000001508087223 */ /* 0x008fc80000000007 */
[----:B--2---:R-:W-:-:S04]  /*0750*/  FFMA R9, R9, R22, R8 ;  /* 0x0000001609097223 */ /* 0x004fc80000000008 */
[----:B------:R-:W-:-:S04]  /*0760*/  FFMA R10, R10, R25, R9 ;  /* 0x000000190a0a7223 */ /* 0x000fc80000000009 */
[----:B-----5:R-:W-:-:S04]  /*0770*/  FFMA R11, R11, R18, R10 ;  /* 0x000000120b0b7223 */ /* 0x020fc8000000000a */
[----:B------:R-:W-:Y:S01]  /*0780*/  FFMA R6, R26, R16, R11 ;  /* 0x000000101a067223 */ /* 0x000fe2000000000b */
[----:B------:R-:W-:Y:S06]  /*0790*/  @P1 BRA `(.L_x_14) ;  /* 0xfffffff800a41947 */ /* 0x000fec000383ffff */
.L_x_13:
[----:B------:R-:W-:Y:S05]  /*07a0*/  BSYNC.RECONVERGENT B1 ;  /* 0x0000000000017941 */ /* 0x000fea0003800200 */
.L_x_12:
[----:B------:R-:W-:Y:S05]  /*07b0*/  @!P0 BRA `(.L_x_11) ;  /* 0x0000000400948947 */ /* 0x000fea0003800000 */
[----:B------:R-:W-:Y:S01]  /*07c0*/  ISETP.GE.U32.AND P0, PT, R5, 0x8, PT ;  /* 0x000000080500780c */ /* 0x000fe20003f06070 */
[----:B------:R-:W-:Y:S01]  /*07d0*/  BSSY.RECONVERGENT B1, `(.L_x_15) ;  /* 0x0000032000017945 */ /* 0x000fe20003800200 */
[----:B------:R-:W-:-:S04]  /*07e0*/  LOP3.LUT R24, R4, 0x7, RZ, 0xc0, !PT ;  /* 0x0000000704187812 */ /* 0x000fc800078ec0ff */
[----:B------:R-:W-:-:S07]  /*07f0*/  ISETP.NE.AND P1, PT, R24, RZ, PT ;  /* 0x000000ff1800720c */ /* 0x000fce0003f25270 */
[----:B------:R-:W-:Y:S06]  /*0800*/  @!P0 BRA `(.L_x_16) ;  /* 0x0000000000b88947 */ /* 0x000fec0003800000 */
[----:B------:R-:W0:Y:S08]  /*0810*/  LDC.64 R20, c[0x0][0x390] ;  /* 0x0000e400ff147b82 */ /* 0x000e300000000a00 */
[----:B------:R-:W1:Y:S08]  /*0820*/  LDC.64 R10, c[0x0][0x3a0] ;  /* 0x0000e800ff0a7b82 */ /* 0x000e700000000a00 */
[----:B------:R-:W2:Y:S01]  /*0830*/  LDC.64 R8, c[0x0][0x398] ;  /* 0x0000e600ff087b82 */ /* 0x000ea20000000a00 */
[----:B0-----:R-:W-:-:S05]  /*0840*/  IMAD.WIDE R20, R3, 0x4, R20 ;  /* 0x0000000403147825 */ /* 0x001fca00078e0214 */
[----:B------:R-:W1:Y:S04]  /*0850*/  LDG.E R29, desc[UR4][R20.64] ;  /* 0x00000004141d7981 */ /* 0x000e68000c1e1900 */
[----:B------:R-:W3:Y:S04]  /*0860*/  LDG.E R27, desc[UR4][R20.64+0x4] ;  /* 0x00000404141b7981 */ /* 0x000ee8000c1e1900 */
[----:B------:R-:W4:Y:S04]  /*0870*/  LDG.E R25, desc[UR4][R20.64+0x8] ;  /* 0x0000080414197981 */ /* 0x000f28000c1e1900 */
[----:B------:R-:W5:Y:S04]  /*0880*/  LDG.E R13, desc[UR4][R20.64+0xc] ;  /* 0x00000c04140d7981 */ /* 0x000f68000c1e1900 */
[----:B------:R-:W5:Y:S04]  /*0890*/  LDG.E R15, desc[UR4][R20.64+0x10] ;  /* 0x00001004140f7981 */ /* 0x000f68000c1e1900 */
[----:B------:R-:W5:Y:S04]  /*08a0*/  LDG.E R17, desc[UR4][R20.64+0x14] ;  /* 0x0000140414117981 */ /* 0x000f68000c1e1900 */
[----:B------:R-:W5:Y:S04]  /*08b0*/  LDG.E R19, desc[UR4][R20.64+0x18] ;  /* 0x0000180414137981 */ /* 0x000f68000c1e1900 */
[----:B------:R4:W5:Y:S01]  /*08c0*/  LDG.E R23, desc[UR4][R20.64+0x1c] ;  /* 0x00001c0414177981 */ /* 0x000962000c1e1900 */
[----:B--2---:R-:W-:-:S05]  /*08d0*/  IMAD.WIDE R8, R3, 0x4, R8 ;  /* 0x0000000403087825 */ /* 0x004fca00078e0208 */
[----:B------:R-:W2:Y:S04]  /*08e0*/  LDG.E R7, desc[UR4][R8.64] ;  /* 0x0000000408077981 */ /* 0x000ea8000c1e1900 */
[----:B------:R-:W2:Y:S01]  /*08f0*/  LDG.E R22, desc[UR4][R8.64+0x8] ;  /* 0x0000080408167981 */ /* 0x000ea2000c1e1900 */
[----:B-1----:R-:W-:-:S04]  /*0900*/  IMAD.WIDE.U32 R28, R29, 0x4, R10 ;  /* 0x000000041d1c7825 */ /* 0x002fc800078e000a */
[--C-:B---3--:R-:W-:Y:S01]  /*0910*/  IMAD.WIDE.U32 R26, R27, 0x4, R10.reuse ;  /* 0x000000041b1a7825 */ /* 0x108fe200078e000a */
[----:B------:R-:W2:Y:S03]  /*0920*/  LDG.E R5, desc[UR4][R28.64] ;  /* 0x000000041c057981 */ /* 0x000ea6000c1e1900 */
[--C-:B----4-:R-:W-:Y:S01]  /*0930*/  IMAD.WIDE.U32 R20, R25, 0x4, R10.reuse ;  /* 0x0000000419147825 */ /* 0x110fe200078e000a */
[----:B------:R-:W3:Y:S04]  /*0940*/  LDG.E R2, desc[UR4][R26.64] ;  /* 0x000000041a027981 */ /* 0x000ee8000c1e1900 */
[----:B------:R-:W3:Y:S01]  /*0950*/  LDG.E R25, desc[UR4][R8.64+0x4] ;  /* 0x0000040408197981 */ /* 0x000ee2000c1e1900 */
[----:B-----5:R-:W-:-:S03]  /*0960*/  IMAD.WIDE.U32 R12, R13, 0x4, R10 ;  /* 0x000000040d0c7825 */ /* 0x020fc600078e000a */
[----:B------:R-:W4:Y:S01]  /*0970*/  LDG.E R21, desc[UR4][R20.64] ;  /* 0x0000000414157981 */ /* 0x000f22000c1e1900 */
[----:B------:R-:W-:-:S03]  /*0980*/  IMAD.WIDE.U32 R14, R15, 0x4, R10 ;  /* 0x000000040f0e7825 */ /* 0x000fc600078e000a */
[----:B------:R-:W5:Y:S01]  /*0990*/  LDG.E R13, desc[UR4][R12.64] ;  /* 0x000000040c0d7981 */ /* 0x000f62000c1e1900 */
[----:B------:R-:W-:-:S03]  /*09a0*/  IMAD.WIDE.U32 R16, R17, 0x4, R10 ;  /* 0x0000000411107825 */ /* 0x000fc600078e000a */
[----:B------:R-:W5:Y:S01]  /*09b0*/  LDG.E R28, desc[UR4][R8.64+0xc] ;  /* 0x00000c04081c7981 */ /* 0x000f62000c1e1900 */
[----:B------:R-:W-:-:S03]  /*09c0*/  IMAD.WIDE.U32 R18, R19, 0x4, R10 ;  /* 0x0000000413127825 */ /* 0x000fc600078e000a */
[----:B------:R-:W5:Y:S04]  /*09d0*/  LDG.E R14, desc[UR4][R14.64] ;  /* 0x000000040e0e7981 */ /* 0x000f68000c1e1900 */
[----:B------:R-:W5:Y:S01]  /*09e0*/  LDG.E R29, desc[UR4][R8.64+0x10] ;  /* 0x00001004081d7981 */ /* 0x000f62000c1e1900 */
[----:B------:R-:W-:-:S03]  /*09f0*/  IMAD.WIDE.U32 R10, R23, 0x4, R10 ;  /* 0x00000004170a7825 */ /* 0x000fc600078e000a */
[----:B------:R-:W5:Y:S04]  /*0a00*/  LDG.E R17, desc[UR4][R16.64] ;  /* 0x0000000410117981 */ /* 0x000f68000c1e1900 */
[----:B------:R-:W5:Y:S04]  /*0a10*/  LDG.E R26, desc[UR4][R8.64+0x14] ;  /* 0x00001404081a7981 */ /* 0x000f68000c1e1900 */
[----:B------:R-:W5:Y:S04]  /*0a20*/  LDG.E R18, desc[UR4][R18.64] ;  /* 0x0000000412127981 */ /* 0x000f68000c1e1900 */
[----:B------:R-:W5:Y:S04]  /*0a30*/  LDG.E R23, desc[UR4][R8.64+0x18] ;  /* 0x0000180408177981 */ /* 0x000f68000c1e1900 */
[----:B------:R-:W5:Y:S04]  /*0a40*/  LDG.E R12, desc[UR4][R8.64+0x1c] ;  /* 0x00001c04080c7981 */ /* 0x000f68000c1e1900 */
[----:B------:R-:W5:Y:S01]  /*0a50*/  LDG.E R10, desc[UR4][R10.64] ;  /* 0x000000040a0a7981 */ /* 0x000f62000c1e1900 */
[----:B------:R-:W-:Y:S01]  /*0a60*/  IADD3 R3, PT, PT, R3, 0x8, RZ ;  /* 0x0000000803037810 */ /* 0x000fe20007ffe0ff */
[----:B--2---:R-:W-:-:S04]  /*0a70*/  FFMA R6, R7, R5, R6 ;  /* 0x0000000507067223 */ /* 0x004fc80000000006 */
[----:B---3--:R-:W-:-:S04]  /*0a80*/  FFMA R25, R25, R2, R6 ;  /* 0x0000000219197223 */ /* 0x008fc80000000006 */
[----:B----4-:R-:W-:-:S04]  /*0a90*/  FFMA R21, R22, R21, R25 ;  /* 0x0000001516157223 */ /* 0x010fc80000000019 */
[----:B-----5:R-:W-:-:S04]  /*0aa0*/  FFMA R28, R28, R13, R21 ;  /* 0x0000000d1c1c7223 */ /* 0x020fc80000000015 */
[----:B------:R-:W-:-:S04]  /*0ab0*/  FFMA R29, R29, R14, R28 ;  /* 0x0000000e1d1d7223 */ /* 0x000fc8000000001c */
[----:B------:R-:W-:-:S04]  /*0ac0*/  FFMA R26, R26, R17, R29 ;  /* 0x000000111a1a7223 */ /* 0x000fc8000000001d */
[----:B------:R-:W-:-:S04]  /*0ad0*/  FFMA R23, R23, R18, R26 ;  /* 0x0000001217177223 */ /* 0x000fc8000000001a */
[----:B------:R-:W-:-:S07]  /*0ae0*/  FFMA R6, R12, R10, R23 ;  /* 0x0000000a0c067223 */ /* 0x000fce0000000017 */
.L_x_16:
[----:B------:R-:W-:Y:S05]  /*0af0*/  BSYNC.RECONVERGENT B1 ;  /* 0x0000000000017941 */ /* 0x000fea0003800200 */
.L_x_15:
        /* <DEDUP_REMOVED lines=8> */
[----:B0-----:R-:W-:-:S07]  /*0b80*/  IMAD.WIDE R12, R3, 0x4, R8 ;  /* 0x00000004030c7825 */ /* 0x001fce00078e0208 */
[----:B------:R-:W0:Y:S01]  /*0b90*/  LDC.64 R8, c[0x0][0x3a0] ;  /* 0x0000e800ff087b82 */ /* 0x000e220000000a00 */
[----:B------:R-:W0:Y:S04]  /*0ba0*/  LDG.E R15, desc[UR4][R12.64] ;  /* 0x000000040c0f7981 */ /* 0x000e28000c1e1900 */
[----:B------:R-:W2:Y:S04]  /*0bb0*/  LDG.E R17, desc[UR4][R12.64+0x4] ;  /* 0x000004040c117981 */ /* 0x000ea8000c1e1900 */
[----:B------:R-:W3:Y:S04]  /*0bc0*/  LDG.E R19, desc[UR4][R12.64+0x8] ;  /* 0x000008040c137981 */ /* 0x000ee8000c1e1900 */
[----:B------:R-:W4:Y:S01]  /*0bd0*/  LDG.E R7, desc[UR4][R12.64+0xc] ;  /* 0x00000c040c077981 */ /* 0x000f22000c1e1900 */
[----:B-1----:R-:W-:-:S05]  /*0be0*/  IMAD.WIDE R10, R3, 0x4, R10 ;  /* 0x00000004030a7825 */ /* 0x002fca00078e020a */
[----:B------:R-:W5:Y:S04]  /*0bf0*/  LDG.E R5, desc[UR4][R10.64] ;  /* 0x000000040a057981 */ /* 0x000f68000c1e1900 */
        /* <DEDUP_REMOVED lines=9> */
[----:B------:R-:W3:Y:S04]  /*0c90*/  LDG.E R7, desc[UR4][R10.64+0x8] ;  /* 0x000008040a077981 */ /* 0x000ee8000c1e1900 */
[----:B------:R-:W4:Y:S01]  /*0ca0*/  LDG.E R8, desc[UR4][R8.64] ;  /* 0x0000000408087981 */ /* 0x000f22000c1e1900 */
[----:B------:R-:W-:Y:S01]  /*0cb0*/  IADD3 R3, PT, PT, R3, 0x4, RZ ;  /* 0x0000000403037810 */ /* 0x000fe20007ffe0ff */
[----:B-----5:R-:W-:-:S04]  /*0cc0*/  FFMA R5, R5, R14, R6 ;  /* 0x0000000e05057223 */ /* 0x020fc80000000006 */
[----:B--2---:R-:W-:-:S04]  /*0cd0*/  FFMA R2, R2, R16, R5 ;  /* 0x0000001002027223 */ /* 0x004fc80000000005 */
[----:B---3--:R-:W-:-:S04]  /*0ce0*/  FFMA R2, R7, R18, R2 ;  /* 0x0000001207027223 */ /* 0x008fc80000000002 */
[----:B----4-:R-:W-:-:S07]  /*0cf0*/  FFMA R6, R13, R8, R2 ;  /* 0x000000080d067223 */ /* 0x010fce0000000002 */
.L_x_18:
[----:B------:R-:W-:Y:S05]  /*0d00*/  BSYNC.RECONVERGENT B1 ;  /* 0x0000000000017941 */ /* 0x000fea0003800200 */
.L_x_17:
[----:B------:R-:W-:Y:S05]  /*0d10*/  @!P1 BRA `(.L_x_11) ;  /* 0x00000000003c9947 */ /* 0x000fea0003800000 */
[----:B------:R-:W0:Y:S01]  /*0d20*/  LDC.64 R16, c[0x0][0x3a0] ;  /* 0x0000e800ff107b82 */ /* 0x000e220000000a00 */
[----:B------:R-:W-:-:S07]  /*0d30*/  IADD3 R2, PT, PT, -R4, RZ, RZ ;  /* 0x000000ff04027210 */ /* 0x000fce0007ffe1ff */
[----:B------:R-:W1:Y:S08]  /*0d40*/  LDC.64 R12, c[0x0][0x390] ;  /* 0x0000e400ff0c7b82 */ /* 0x000e700000000a00 */
[----:B------:R-:W2:Y:S02]  /*0d50*/  LDC.64 R14, c[0x0][0x398] ;  /* 0x0000e600ff0e7b82 */ /* 0x000ea40000000a00 */
.L_x_19:
[----:B-1----:R-:W-:-:S06]  /*0d60*/  IMAD.WIDE R4, R3, 0x4, R12 ;  /* 0x0000000403047825 */ /* 0x002fcc00078e020c */
[----:B------:R-:W0:Y:S01]  /*0d70*/  LDG.E R5, desc[UR4][R4.64] ;  /* 0x0000000404057981 */ /* 0x000e22000c1e1900 */
[----:B--2---:R-:W-:-:S06]  /*0d80*/  IMAD.WIDE R8, R3, 0x4, R14 ;  /* 0x0000000403087825 */ /* 0x004fcc00078e020e */
[----:B------:R-:W2:Y:S01]  /*0d90*/  LDG.E R9, desc[UR4][R8.64] ;  /* 0x0000000408097981 */ /* 0x000ea2000c1e1900 */
[----:B------:R-:W-:Y:S01]  /*0da0*/  IADD3 R2, PT, PT, R2, 0x1, RZ ;  /* 0x0000000102027810 */ /* 0x000fe20007ffe0ff */
[----:B0-----:R-:W-:-:S06]  /*0db0*/  IMAD.WIDE.U32 R10, R5, 0x4, R16 ;  /* 0x00000004050a7825 */ /* 0x001fcc00078e0010 */
[----:B------:R-:W2:Y:S01]  /*0dc0*/  LDG.E R10, desc[UR4][R10.64] ;  /* 0x000000040a0a7981 */ /* 0x000ea2000c1e1900 */
[----:B------:R-:W-:Y:S02]  /*0dd0*/  ISETP.NE.AND P0, PT, R2, RZ, PT ;  /* 0x000000ff0200720c */ /* 0x000fe40003f05270 */
[----:B------:R-:W-:Y:S01]  /*0de0*/  IADD3 R3, PT, PT, R3, 0x1, RZ ;  /* 0x0000000103037810 */ /* 0x000fe20007ffe0ff */
[----:B--2---:R-:W-:-:S10]  /*0df0*/  FFMA R6, R9, R10, R6 ;  /* 0x0000000a09067223 */ /* 0x004fd40000000006 */
[----:B------:R-:W-:Y:S05]  /*0e00*/  @P0 BRA `(.L_x_19) ;  /* 0xfffffffc00d40947 */ /* 0x000fea000383ffff */
.L_x_11:
[----:B------:R-:W-:Y:S05]  /*0e10*/  BSYNC.RECONVERGENT B0 ;  /* 0x0000000000007941 */ /* 0x000fea0003800200 */
.L_x_10:
[----:B------:R-:W0:Y:S02]  /*0e20*/  LDC.64 R2, c[0x0][0x3a8] ;  /* 0x0000ea00ff027b82 */ /* 0x000e240000000a00 */
[----:B0-----:R-:W-:-:S05]  /*0e30*/  IMAD.WIDE R2, R0, 0x4, R2 ;  /* 0x0000000400027825 */ /* 0x001fca00078e0202 */
[----:B------:R-:W2:Y:S02]  /*0e40*/  LDG.E R5, desc[UR4][R2.64] ;  /* 0x0000000402057981 */ /* 0x000ea4000c1e1900 */
[----:B--2---:R-:W-:-:S05]  /*0e50*/  FADD R5, R5, R6 ;  /* 0x0000000605057221 */ /* 0x004fca0000000000 */
[----:B------:R-:W-:Y:S01]  /*0e60*/  STG.E desc[UR4][R2.64], R5 ;  /* 0x0000000502007986 */ /* 0x000fe2000c101904 */
[----:B------:R-:W-:Y:S05]  /*0e70*/  EXIT ;  /* 0x000000000000794d */ /* 0x000fea0003800000 */
.L_x_20:
        /* <DEDUP_REMOVED lines=16> */
.L_x_22:


//--------------------- .nv.shared.reserved.0     --------------------------
	.section	.nv.shared.reserved.0,"aw",@nobits
	.weak		__nv_reservedSMEM_offset_0_alias
	.size		__nv_reservedSMEM_offset_0_alias, 0, 64
	.other		__nv_reservedSMEM_offset_0_alias,@"STO_CUDA_RESERVED_SHARED STV_DEFAULT"
__nv_reservedSMEM_offset_0_alias:
	.zero		0
	.zero		64


//--------------------- .nv.constant0._Z15spmv_jds_kerneljPjS_S_S_PfS0_S0_ --------------------------
	.section	.nv.constant0._Z15spmv_jds_kerneljPjS_S_S_PfS0_S0_,"a",@progbits
	.sectionflags	@""
	.align	4
.nv.constant0._Z15spmv_jds_kerneljPjS_S_S_PfS0_S0_:
	.zero		960


//--------------------- .nv.constant0._Z15spmv_csr_kerneljPjS_PfS0_S0_ --------------------------
	.section	.nv.constant0._Z15spmv_csr_kerneljPjS_PfS0_S0_,"a",@progbits
	.sectionflags	@""
	.align	4
.nv.constant0._Z15spmv_csr_kerneljPjS_PfS0_S0_:
	.zero		944


//--------------------- SYMBOLS --------------------------

	.type		.nv.reservedSmem.offset0,@object
	.size		.nv.reservedSmem.offset0,0x4
